	.target	sm_103a

	.elftype	@"ET_EXEC"


//--------------------- .note.nv.tkinfo           --------------------------
	.section	.note.nv.tkinfo,"",@"SHT_NOTE"
	.sectionflags	@"SHF_NOTE_NV_TKINFO"
	.tkinfo
        /*0018*/ 	.word	0x00000002
        /*0030*/ 	.string	""
        /*0030*/ 	.string	"ptxas"
        /*0030*/ 	.string	"Cuda compilation tools, release 13.0, V13.0.88"
        /*0030*/ 	.string	"Build cuda_13.0.r13.0/compiler.36424714_0"
        /*0030*/ 	.string	"-arch sm_103a -m 64 "



//--------------------- .note.nv.cuinfo           --------------------------
	.section	.note.nv.cuinfo,"",@"SHT_NOTE"
	.sectionflags	@"SHF_NOTE_NV_CUINFO"
        /*0018*/ 	.short	0x0002
        /*001a*/ 	.short	0x0067
        /*001c*/ 	.short	0x0082
	.zero		2


//--------------------- .nv.info                  --------------------------
	.section	.nv.info,"",@"SHT_CUDA_INFO"
	.align	4


	//----- nvinfo : EIATTR_REGCOUNT
	.align		4
        /*0000*/ 	.byte	0x04, 0x2f
        /*0002*/ 	.short	(.L_12 - .L_11)
	.align		4
.L_11:
        /*0004*/ 	.word	index@(_ZN7cutlass13device_kernelIN5flash19enable_sm80_to_sm89INS1_16FlashAttnFwdSm80INS1_25CollectiveMainloopFwdSm80ILi4ELi1ELb0EN4cute5tupleIJNS5_1CILi128EEENS7_ILi48EEENS7_ILi96EEEEEELi96ENS_10bfloat16_tEfNS_4arch4Sm80ELb1ELb0ELb0ELb1ELb1ELb1ELb1ELb1EEENS1_21CollectiveEpilogueFwdINS6_IJS8_SA_S9_EEENS6_IJNS7_ILi1EEESI_SI_EEESC_SE_Li128ELb1ELb1ELb1ELb0EEENS1_36VarlenDynamicPersistentTileSchedulerILi128ELi48ELi128ELi128ELb1ELb1ELb0ELb1ELb1ELb1EEEEEEEEEvNT_6ParamsE)
        /*0008*/ 	.word	0x00000004


	//----- nvinfo : EIATTR_FRAME_SIZE
	.align		4
.L_12:
        /*000c*/ 	.byte	0x04, 0x11
        /*000e*/ 	.short	(.L_14 - .L_13)
	.align		4
.L_13:
        /*0010*/ 	.word	index@(_ZN7cutlass13device_kernelIN5flash19enable_sm80_to_sm89INS1_16FlashAttnFwdSm80INS1_25CollectiveMainloopFwdSm80ILi4ELi1ELb0EN4cute5tupleIJNS5_1CILi128EEENS7_ILi48EEENS7_ILi96EEEEEELi96ENS_10bfloat16_tEfNS_4arch4Sm80ELb1ELb0ELb0ELb1ELb1ELb1ELb1ELb1EEENS1_21CollectiveEpilogueFwdINS6_IJS8_SA_S9_EEENS6_IJNS7_ILi1EEESI_SI_EEESC_SE_Li128ELb1ELb1ELb1ELb0EEENS1_36VarlenDynamicPersistentTileSchedulerILi128ELi48ELi128ELi128ELb1ELb1ELb0ELb1ELb1ELb1EEEEEEEEEvNT_6ParamsE)
        /*0014*/ 	.word	0x00000000


	//----- nvinfo : EIATTR_REGCOUNT
	.align		4
.L_14:
        /*0018*/ 	.byte	0x04, 0x2f
        /*001a*/ 	.short	(.L_16 - .L_15)
	.align		4
.L_15:
        /*001c*/ 	.word	index@(_ZN7cutlass13device_kernelIN5flash19enable_sm80_to_sm89INS1_16FlashAttnFwdSm80INS1_25CollectiveMainloopFwdSm80ILi4ELi1ELb0EN4cute5tupleIJNS5_1CILi128EEENS7_ILi48EEENS7_ILi96EEEEEELi96ENS_10bfloat16_tEfNS_4arch4Sm80ELb1ELb0ELb0ELb1ELb1ELb0ELb1ELb1EEENS1_21CollectiveEpilogueFwdINS6_IJS8_SA_S9_EEENS6_IJNS7_ILi1EEESI_SI_EEESC_SE_Li128ELb1ELb1ELb1ELb0EEENS1_36VarlenDynamicPersistentTileSchedulerILi128ELi48ELi128ELi128ELb1ELb1ELb0ELb1ELb1ELb1EEEEEEEEEvNT_6ParamsE)
        /*0020*/ 	.word	0x00000004


	//----- nvinfo : EIATTR_FRAME_SIZE
	.align		4
.L_16:
        /*0024*/ 	.byte	0x04, 0x11
        /*0026*/ 	.short	(.L_18 - .L_17)
	.align		4
.L_17:
        /*0028*/ 	.word	index@(_ZN7cutlass13device_kernelIN5flash19enable_sm80_to_sm89INS1_16FlashAttnFwdSm80INS1_25CollectiveMainloopFwdSm80ILi4ELi1ELb0EN4cute5tupleIJNS5_1CILi128EEENS7_ILi48EEENS7_ILi96EEEEEELi96ENS_10bfloat16_tEfNS_4arch4Sm80ELb1ELb0ELb0ELb1ELb1ELb0ELb1ELb1EEENS1_21CollectiveEpilogueFwdINS6_IJS8_SA_S9_EEENS6_IJNS7_ILi1EEESI_SI_EEESC_SE_Li128ELb1ELb1ELb1ELb0EEENS1_36VarlenDynamicPersistentTileSchedulerILi128ELi48ELi128ELi128ELb1ELb1ELb0ELb1ELb1ELb1EEEEEEEEEvNT_6ParamsE)
        /*002c*/ 	.word	0x00000000


	//----- nvinfo : EIATTR_REGCOUNT
	.align		4
.L_18:
        /*0030*/ 	.byte	0x04, 0x2f
        /*0032*/ 	.short	(.L_20 - .L_19)
	.align		4
.L_19:
        /*0034*/ 	.word	index@(_ZN7cutlass13device_kernelIN5flash19enable_sm80_to_sm89INS1_16FlashAttnFwdSm80INS1_25CollectiveMainloopFwdSm80ILi4ELi1ELb0EN4cute5tupleIJNS5_1CILi128EEENS7_ILi64EEENS7_ILi96EEEEEELi96ENS_10bfloat16_tEfNS_4arch4Sm80ELb1ELb0ELb0ELb0ELb1ELb0ELb1ELb1EEENS1_21CollectiveEpilogueFwdINS6_IJS8_SA_S9_EEENS6_IJNS7_ILi1EEESI_SI_EEESC_SE_Li128ELb0ELb1ELb1ELb0EEENS1_30DynamicPersistentTileSchedulerILi128ELi128ELb1ELb1ELb0EEEEEEEEEvNT_6ParamsE)
        /*0038*/ 	.word	0x00000004


	//----- nvinfo : EIATTR_FRAME_SIZE
	.align		4
.L_20:
        /*003c*/ 	.byte	0x04, 0x11
        /*003e*/ 	.short	(.L_22 - .L_21)
	.align		4
.L_21:
        /*0040*/ 	.word	index@(_ZN7cutlass13device_kernelIN5flash19enable_sm80_to_sm89INS1_16FlashAttnFwdSm80INS1_25CollectiveMainloopFwdSm80ILi4ELi1ELb0EN4cute5tupleIJNS5_1CILi128EEENS7_ILi64EEENS7_ILi96EEEEEELi96ENS_10bfloat16_tEfNS_4arch4Sm80ELb1ELb0ELb0ELb0ELb1ELb0ELb1ELb1EEENS1_21CollectiveEpilogueFwdINS6_IJS8_SA_S9_EEENS6_IJNS7_ILi1EEESI_SI_EEESC_SE_Li128ELb0ELb1ELb1ELb0EEENS1_30DynamicPersistentTileSchedulerILi128ELi128ELb1ELb1ELb0EEEEEEEEEvNT_6ParamsE)
        /*0044*/ 	.word	0x00000000


	//----- nvinfo : EIATTR_REGCOUNT
	.align		4
.L_22:
        /*0048*/ 	.byte	0x04, 0x2f
        /*004a*/ 	.short	(.L_24 - .L_23)
	.align		4
.L_23:
        /*004c*/ 	.word	index@(_ZN7cutlass13device_kernelIN5flash19enable_sm80_to_sm89INS1_16FlashAttnFwdSm80INS1_25CollectiveMainloopFwdSm80ILi4ELi1ELb0EN4cute5tupleIJNS5_1CILi128EEENS7_ILi48EEENS7_ILi96EEEEEELi96ENS_10bfloat16_tEfNS_4arch4Sm80ELb0ELb1ELb0ELb1ELb1ELb1ELb1ELb1EEENS1_21CollectiveEpilogueFwdINS6_IJS8_SA_S9_EEENS6_IJNS7_ILi1EEESI_SI_EEESC_SE_Li128ELb1ELb1ELb1ELb0EEENS1_36VarlenDynamicPersistentTileSchedulerILi128ELi48ELi128ELi128ELb1ELb1ELb0ELb1ELb0ELb1EEEEEEEEEvNT_6ParamsE)
        /*0050*/ 	.word	0x00000004


	//----- nvinfo : EIATTR_FRAME_SIZE
	.align		4
.L_24:
        /*0054*/ 	.byte	0x04, 0x11
        /*0056*/ 	.short	(.L_26 - .L_25)
	.align		4
.L_25:
        /*0058*/ 	.word	index@(_ZN7cutlass13device_kernelIN5flash19enable_sm80_to_sm89INS1_16FlashAttnFwdSm80INS1_25CollectiveMainloopFwdSm80ILi4ELi1ELb0EN4cute5tupleIJNS5_1CILi128EEENS7_ILi48EEENS7_ILi96EEEEEELi96ENS_10bfloat16_tEfNS_4arch4Sm80ELb0ELb1ELb0ELb1ELb1ELb1ELb1ELb1EEENS1_21CollectiveEpilogueFwdINS6_IJS8_SA_S9_EEENS6_IJNS7_ILi1EEESI_SI_EEESC_SE_Li128ELb1ELb1ELb1ELb0EEENS1_36VarlenDynamicPersistentTileSchedulerILi128ELi48ELi128ELi128ELb1ELb1ELb0ELb1ELb0ELb1EEEEEEEEEvNT_6ParamsE)
        /*005c*/ 	.word	0x00000000


	//----- nvinfo : EIATTR_REGCOUNT
	.align		4
.L_26:
        /*0060*/ 	.byte	0x04, 0x2f
        /*0062*/ 	.short	(.L_28 - .L_27)
	.align		4
.L_27:
        /*0064*/ 	.word	index@(_ZN7cutlass13device_kernelIN5flash19enable_sm80_to_sm89INS1_16FlashAttnFwdSm80INS1_25CollectiveMainloopFwdSm80ILi4ELi1ELb0EN4cute5tupleIJNS5_1CILi128EEENS7_ILi48EEENS7_ILi96EEEEEELi96ENS_10bfloat16_tEfNS_4arch4Sm80ELb0ELb1ELb0ELb1ELb1ELb0ELb1ELb1EEENS1_21CollectiveEpilogueFwdINS6_IJS8_SA_S9_EEENS6_IJNS7_ILi1EEESI_SI_EEESC_SE_Li128ELb1ELb1ELb1ELb0EEENS1_36VarlenDynamicPersistentTileSchedulerILi128ELi48ELi128ELi128ELb1ELb1ELb0ELb1ELb0ELb1EEEEEEEEEvNT_6ParamsE)
        /*0068*/ 	.word	0x00000004


	//----- nvinfo : EIATTR_FRAME_SIZE
	.align		4
.L_28:
        /*006c*/ 	.byte	0x04, 0x11
        /*006e*/ 	.short	(.L_30 - .L_29)
	.align		4
.L_29:
        /*0070*/ 	.word	index@(_ZN7cutlass13device_kernelIN5flash19enable_sm80_to_sm89INS1_16FlashAttnFwdSm80INS1_25CollectiveMainloopFwdSm80ILi4ELi1ELb0EN4cute5tupleIJNS5_1CILi128EEENS7_ILi48EEENS7_ILi96EEEEEELi96ENS_10bfloat16_tEfNS_4arch4Sm80ELb0ELb1ELb0ELb1ELb1ELb0ELb1ELb1EEENS1_21CollectiveEpilogueFwdINS6_IJS8_SA_S9_EEENS6_IJNS7_ILi1EEESI_SI_EEESC_SE_Li128ELb1ELb1ELb1ELb0EEENS1_36VarlenDynamicPersistentTileSchedulerILi128ELi48ELi128ELi128ELb1ELb1ELb0ELb1ELb0ELb1EEEEEEEEEvNT_6ParamsE)
        /*0074*/ 	.word	0x00000000


	//----- nvinfo : EIATTR_REGCOUNT
	.align		4
.L_30:
        /*0078*/ 	.byte	0x04, 0x2f
        /*007a*/ 	.short	(.L_32 - .L_31)
	.align		4
.L_31:
        /*007c*/ 	.word	index@(_ZN7cutlass13device_kernelIN5flash19enable_sm80_to_sm89INS1_16FlashAttnFwdSm80INS1_25CollectiveMainloopFwdSm80ILi4ELi1ELb0EN4cute5tupleIJNS5_1CILi128EEENS7_ILi48EEENS7_ILi96EEEEEELi96ENS_10bfloat16_tEfNS_4arch4Sm80ELb0ELb1ELb0ELb0ELb1ELb0ELb1ELb1EEENS1_21CollectiveEpilogueFwdINS6_IJS8_SA_S9_EEENS6_IJNS7_ILi1EEESI_SI_EEESC_SE_Li128ELb0ELb1ELb1ELb0EEENS1_19SingleTileSchedulerILb0ELb1ELb1ELi128EEEEEEEEEvNT_6ParamsE)
        /*0080*/ 	.word	0x00000004


	//----- nvinfo : EIATTR_FRAME_SIZE
	.align		4
.L_32:
        /*0084*/ 	.byte	0x04, 0x11
        /*0086*/ 	.short	(.L_34 - .L_33)
	.align		4
.L_33:
        /*0088*/ 	.word	index@(_ZN7cutlass13device_kernelIN5flash19enable_sm80_to_sm89INS1_16FlashAttnFwdSm80INS1_25CollectiveMainloopFwdSm80ILi4ELi1ELb0EN4cute5tupleIJNS5_1CILi128EEENS7_ILi48EEENS7_ILi96EEEEEELi96ENS_10bfloat16_tEfNS_4arch4Sm80ELb0ELb1ELb0ELb0ELb1ELb0ELb1ELb1EEENS1_21CollectiveEpilogueFwdINS6_IJS8_SA_S9_EEENS6_IJNS7_ILi1EEESI_SI_EEESC_SE_Li128ELb0ELb1ELb1ELb0EEENS1_19SingleTileSchedulerILb0ELb1ELb1ELi128EEEEEEEEEvNT_6ParamsE)
        /*008c*/ 	.word	0x00000000


	//----- nvinfo : EIATTR_REGCOUNT
	.align		4
.L_34:
        /*0090*/ 	.byte	0x04, 0x2f
        /*0092*/ 	.short	(.L_36 - .L_35)
	.align		4
.L_35:
        /*0094*/ 	.word	index@(_ZN7cutlass13device_kernelIN5flash19enable_sm80_to_sm89INS1_16FlashAttnFwdSm80INS1_25CollectiveMainloopFwdSm80ILi4ELi1ELb0EN4cute5tupleIJNS5_1CILi128EEENS7_ILi48EEENS7_ILi96EEEEEELi96ENS_10bfloat16_tEfNS_4arch4Sm80ELb0ELb0ELb0ELb1ELb1ELb1ELb1ELb1EEENS1_21CollectiveEpilogueFwdINS6_IJS8_SA_S9_EEENS6_IJNS7_ILi1EEESI_SI_EEESC_SE_Li128ELb1ELb1ELb1ELb0EEENS1_36VarlenDynamicPersistentTileSchedulerILi128ELi48ELi128ELi128ELb1ELb1ELb0ELb0ELb1ELb1EEEEEEEEEvNT_6ParamsE)
        /*0098*/ 	.word	0x00000004


	//----- nvinfo : EIATTR_FRAME_SIZE
	.align		4
.L_36:
        /*009c*/ 	.byte	0x04, 0x11
        /*009e*/ 	.short	(.L_38 - .L_37)
	.align		4
.L_37:
        /*00a0*/ 	.word	index@(_ZN7cutlass13device_kernelIN5flash19enable_sm80_to_sm89INS1_16FlashAttnFwdSm80INS1_25CollectiveMainloopFwdSm80ILi4ELi1ELb0EN4cute5tupleIJNS5_1CILi128EEENS7_ILi48EEENS7_ILi96EEEEEELi96ENS_10bfloat16_tEfNS_4arch4Sm80ELb0ELb0ELb0ELb1ELb1ELb1ELb1ELb1EEENS1_21CollectiveEpilogueFwdINS6_IJS8_SA_S9_EEENS6_IJNS7_ILi1EEESI_SI_EEESC_SE_Li128ELb1ELb1ELb1ELb0EEENS1_36VarlenDynamicPersistentTileSchedulerILi128ELi48ELi128ELi128ELb1ELb1ELb0ELb0ELb1ELb1EEEEEEEEEvNT_6ParamsE)
        /*00a4*/ 	.word	0x00000000


	//----- nvinfo : EIATTR_REGCOUNT
	.align		4
.L_38:
        /*00a8*/ 	.byte	0x04, 0x2f
        /*00aa*/ 	.short	(.L_40 - .L_39)
	.align		4
.L_39:
        /*00ac*/ 	.word	index@(_ZN7cutlass13device_kernelIN5flash19enable_sm80_to_sm89INS1_16FlashAttnFwdSm80INS1_25CollectiveMainloopFwdSm80ILi4ELi1ELb0EN4cute5tupleIJNS5_1CILi128EEENS7_ILi48EEENS7_ILi96EEEEEELi96ENS_10bfloat16_tEfNS_4arch4Sm80ELb0ELb0ELb0ELb1ELb1ELb0ELb1ELb1EEENS1_21CollectiveEpilogueFwdINS6_IJS8_SA_S9_EEENS6_IJNS7_ILi1EEESI_SI_EEESC_SE_Li128ELb1ELb1ELb1ELb0EEENS1_36VarlenDynamicPersistentTileSchedulerILi128ELi48ELi128ELi128ELb1ELb1ELb0ELb0ELb1ELb1EEEEEEEEEvNT_6ParamsE)
        /*00b0*/ 	.word	0x00000004


	//----- nvinfo : EIATTR_FRAME_SIZE
	.align		4
.L_40:
        /*00b4*/ 	.byte	0x04, 0x11
        /*00b6*/ 	.short	(.L_42 - .L_41)
	.align		4
.L_41:
        /*00b8*/ 	.word	index@(_ZN7cutlass13device_kernelIN5flash19enable_sm80_to_sm89INS1_16FlashAttnFwdSm80INS1_25CollectiveMainloopFwdSm80ILi4ELi1ELb0EN4cute5tupleIJNS5_1CILi128EEENS7_ILi48EEENS7_ILi96EEEEEELi96ENS_10bfloat16_tEfNS_4arch4Sm80ELb0ELb0ELb0ELb1ELb1ELb0ELb1ELb1EEENS1_21CollectiveEpilogueFwdINS6_IJS8_SA_S9_EEENS6_IJNS7_ILi1EEESI_SI_EEESC_SE_Li128ELb1ELb1ELb1ELb0EEENS1_36VarlenDynamicPersistentTileSchedulerILi128ELi48ELi128ELi128ELb1ELb1ELb0ELb0ELb1ELb1EEEEEEEEEvNT_6ParamsE)
        /*00bc*/ 	.word	0x00000000


	//----- nvinfo : EIATTR_REGCOUNT
	.align		4
.L_42:
        /*00c0*/ 	.byte	0x04, 0x2f
        /*00c2*/ 	.short	(.L_44 - .L_43)
	.align		4
.L_43:
        /*00c4*/ 	.word	index@(_ZN7cutlass13device_kernelIN5flash19enable_sm80_to_sm89INS1_16FlashAttnFwdSm80INS1_25CollectiveMainloopFwdSm80ILi4ELi1ELb0EN4cute5tupleIJNS5_1CILi128EEENS7_ILi64EEENS7_ILi96EEEEEELi96ENS_10bfloat16_tEfNS_4arch4Sm80ELb0ELb0ELb0ELb0ELb1ELb0ELb1ELb1EEENS1_21CollectiveEpilogueFwdINS6_IJS8_SA_S9_EEENS6_IJNS7_ILi1EEESI_SI_EEESC_SE_Li128ELb0ELb1ELb1ELb0EEENS1_19SingleTileSchedulerILb0ELb1ELb1ELi128EEEEEEEEEvNT_6ParamsE)
        /*00c8*/ 	.word	0x00000004


	//----- nvinfo : EIATTR_FRAME_SIZE
	.align		4
.L_44:
        /*00cc*/ 	.byte	0x04, 0x11
        /*00ce*/ 	.short	(.L_46 - .L_45)
	.align		4
.L_45:
        /*00d0*/ 	.word	index@(_ZN7cutlass13device_kernelIN5flash19enable_sm80_to_sm89INS1_16FlashAttnFwdSm80INS1_25CollectiveMainloopFwdSm80ILi4ELi1ELb0EN4cute5tupleIJNS5_1CILi128EEENS7_ILi64EEENS7_ILi96EEEEEELi96ENS_10bfloat16_tEfNS_4arch4Sm80ELb0ELb0ELb0ELb0ELb1ELb0ELb1ELb1EEENS1_21CollectiveEpilogueFwdINS6_IJS8_SA_S9_EEENS6_IJNS7_ILi1EEESI_SI_EEESC_SE_Li128ELb0ELb1ELb1ELb0EEENS1_19SingleTileSchedulerILb0ELb1ELb1ELi128EEEEEEEEEvNT_6ParamsE)
        /*00d4*/ 	.word	0x00000000


	//----- nvinfo : EIATTR_MIN_STACK_SIZE
	.align		4
.L_46:
        /*00d8*/ 	.byte	0x04, 0x12
        /*00da*/ 	.short	(.L_48 - .L_47)
	.align		4
.L_47:
        /*00dc*/ 	.word	index@(_ZN7cutlass13device_kernelIN5flash19enable_sm80_to_sm89INS1_16FlashAttnFwdSm80INS1_25CollectiveMainloopFwdSm80ILi4ELi1ELb0EN4cute5tupleIJNS5_1CILi128EEENS7_ILi64EEENS7_ILi96EEEEEELi96ENS_10bfloat16_tEfNS_4arch4Sm80ELb0ELb0ELb0ELb0ELb1ELb0ELb1ELb1EEENS1_21CollectiveEpilogueFwdINS6_IJS8_SA_S9_EEENS6_IJNS7_ILi1EEESI_SI_EEESC_SE_Li128ELb0ELb1ELb1ELb0EEENS1_19SingleTileSchedulerILb0ELb1ELb1ELi128EEEEEEEEEvNT_6ParamsE)
        /*00e0*/ 	.word	0x00000000


	//----- nvinfo : EIATTR_MIN_STACK_SIZE
	.align		4
.L_48:
        /*00e4*/ 	.byte	0x04, 0x12
        /*00e6*/ 	.short	(.L_50 - .L_49)
	.align		4
.L_49:
        /*00e8*/ 	.word	index@(_ZN7cutlass13device_kernelIN5flash19enable_sm80_to_sm89INS1_16FlashAttnFwdSm80INS1_25CollectiveMainloopFwdSm80ILi4ELi1ELb0EN4cute5tupleIJNS5_1CILi128EEENS7_ILi48EEENS7_ILi96EEEEEELi96ENS_10bfloat16_tEfNS_4arch4Sm80ELb0ELb0ELb0ELb1ELb1ELb0ELb1ELb1EEENS1_21CollectiveEpilogueFwdINS6_IJS8_SA_S9_EEENS6_IJNS7_ILi1EEESI_SI_EEESC_SE_Li128ELb1ELb1ELb1ELb0EEENS1_36VarlenDynamicPersistentTileSchedulerILi128ELi48ELi128ELi128ELb1ELb1ELb0ELb0ELb1ELb1EEEEEEEEEvNT_6ParamsE)
        /*00ec*/ 	.word	0x00000000


	//----- nvinfo : EIATTR_MIN_STACK_SIZE
	.align		4
.L_50:
        /*00f0*/ 	.byte	0x04, 0x12
        /*00f2*/ 	.short	(.L_52 - .L_51)
	.align		4
.L_51:
        /*00f4*/ 	.word	index@(_ZN7cutlass13device_kernelIN5flash19enable_sm80_to_sm89INS1_16FlashAttnFwdSm80INS1_25CollectiveMainloopFwdSm80ILi4ELi1ELb0EN4cute5tupleIJNS5_1CILi128EEENS7_ILi48EEENS7_ILi96EEEEEELi96ENS_10bfloat16_tEfNS_4arch4Sm80ELb0ELb0ELb0ELb1ELb1ELb1ELb1ELb1EEENS1_21CollectiveEpilogueFwdINS6_IJS8_SA_S9_EEENS6_IJNS7_ILi1EEESI_SI_EEESC_SE_Li128ELb1ELb1ELb1ELb0EEENS1_36VarlenDynamicPersistentTileSchedulerILi128ELi48ELi128ELi128ELb1ELb1ELb0ELb0ELb1ELb1EEEEEEEEEvNT_6ParamsE)
        /*00f8*/ 	.word	0x00000000


	//----- nvinfo : EIATTR_MIN_STACK_SIZE
	.align		4
.L_52:
        /*00fc*/ 	.byte	0x04, 0x12
        /*00fe*/ 	.short	(.L_54 - .L_53)
	.align		4
.L_53:
        /*0100*/ 	.word	index@(_ZN7cutlass13device_kernelIN5flash19enable_sm80_to_sm89INS1_16FlashAttnFwdSm80INS1_25CollectiveMainloopFwdSm80ILi4ELi1ELb0EN4cute5tupleIJNS5_1CILi128EEENS7_ILi48EEENS7_ILi96EEEEEELi96ENS_10bfloat16_tEfNS_4arch4Sm80ELb0ELb1ELb0ELb0ELb1ELb0ELb1ELb1EEENS1_21CollectiveEpilogueFwdINS6_IJS8_SA_S9_EEENS6_IJNS7_ILi1EEESI_SI_EEESC_SE_Li128ELb0ELb1ELb1ELb0EEENS1_19SingleTileSchedulerILb0ELb1ELb1ELi128EEEEEEEEEvNT_6ParamsE)
        /*0104*/ 	.word	0x00000000


	//----- nvinfo : EIATTR_MIN_STACK_SIZE
	.align		4
.L_54:
        /*0108*/ 	.byte	0x04, 0x12
        /*010a*/ 	.short	(.L_56 - .L_55)
	.align		4
.L_55:
        /*010c*/ 	.word	index@(_ZN7cutlass13device_kernelIN5flash19enable_sm80_to_sm89INS1_16FlashAttnFwdSm80INS1_25CollectiveMainloopFwdSm80ILi4ELi1ELb0EN4cute5tupleIJNS5_1CILi128EEENS7_ILi48EEENS7_ILi96EEEEEELi96ENS_10bfloat16_tEfNS_4arch4Sm80ELb0ELb1ELb0ELb1ELb1ELb0ELb1ELb1EEENS1_21CollectiveEpilogueFwdINS6_IJS8_SA_S9_EEENS6_IJNS7_ILi1EEESI_SI_EEESC_SE_Li128ELb1ELb1ELb1ELb0EEENS1_36VarlenDynamicPersistentTileSchedulerILi128ELi48ELi128ELi128ELb1ELb1ELb0ELb1ELb0ELb1EEEEEEEEEvNT_6ParamsE)
        /*0110*/ 	.word	0x00000000


	//----- nvinfo : EIATTR_MIN_STACK_SIZE
	.align		4
.L_56:
        /*0114*/ 	.byte	0x04, 0x12
        /*0116*/ 	.short	(.L_58 - .L_57)
	.align		4
.L_57:
        /*0118*/ 	.word	index@(_ZN7cutlass13device_kernelIN5flash19enable_sm80_to_sm89INS1_16FlashAttnFwdSm80INS1_25CollectiveMainloopFwdSm80ILi4ELi1ELb0EN4cute5tupleIJNS5_1CILi128EEENS7_ILi48EEENS7_ILi96EEEEEELi96ENS_10bfloat16_tEfNS_4arch4Sm80ELb0ELb1ELb0ELb1ELb1ELb1ELb1ELb1EEENS1_21CollectiveEpilogueFwdINS6_IJS8_SA_S9_EEENS6_IJNS7_ILi1EEESI_SI_EEESC_SE_Li128ELb1ELb1ELb1ELb0EEENS1_36VarlenDynamicPersistentTileSchedulerILi128ELi48ELi128ELi128ELb1ELb1ELb0ELb1ELb0ELb1EEEEEEEEEvNT_6ParamsE)
        /*011c*/ 	.word	0x00000000


	//----- nvinfo : EIATTR_MIN_STACK_SIZE
	.align		4
.L_58:
        /*0120*/ 	.byte	0x04, 0x12
        /*0122*/ 	.short	(.L_60 - .L_59)
	.align		4
.L_59:
        /*0124*/ 	.word	index@(_ZN7cutlass13device_kernelIN5flash19enable_sm80_to_sm89INS1_16FlashAttnFwdSm80INS1_25CollectiveMainloopFwdSm80ILi4ELi1ELb0EN4cute5tupleIJNS5_1CILi128EEENS7_ILi64EEENS7_ILi96EEEEEELi96ENS_10bfloat16_tEfNS_4arch4Sm80ELb1ELb0ELb0ELb0ELb1ELb0ELb1ELb1EEENS1_21CollectiveEpilogueFwdINS6_IJS8_SA_S9_EEENS6_IJNS7_ILi1EEESI_SI_EEESC_SE_Li128ELb0ELb1ELb1ELb0EEENS1_30DynamicPersistentTileSchedulerILi128ELi128ELb1ELb1ELb0EEEEEEEEEvNT_6ParamsE)
        /*0128*/ 	.word	0x00000000


	//----- nvinfo : EIATTR_MIN_STACK_SIZE
	.align		4
.L_60:
        /*012c*/ 	.byte	0x04, 0x12
        /*012e*/ 	.short	(.L_62 - .L_61)
	.align		4
.L_61:
        /*0130*/ 	.word	index@(_ZN7cutlass13device_kernelIN5flash19enable_sm80_to_sm89INS1_16FlashAttnFwdSm80INS1_25CollectiveMainloopFwdSm80ILi4ELi1ELb0EN4cute5tupleIJNS5_1CILi128EEENS7_ILi48EEENS7_ILi96EEEEEELi96ENS_10bfloat16_tEfNS_4arch4Sm80ELb1ELb0ELb0ELb1ELb1ELb0ELb1ELb1EEENS1_21CollectiveEpilogueFwdINS6_IJS8_SA_S9_EEENS6_IJNS7_ILi1EEESI_SI_EEESC_SE_Li128ELb1ELb1ELb1ELb0EEENS1_36VarlenDynamicPersistentTileSchedulerILi128ELi48ELi128ELi128ELb1ELb1ELb0ELb1ELb1ELb1EEEEEEEEEvNT_6ParamsE)
        /*0134*/ 	.word	0x00000000


	//----- nvinfo : EIATTR_MIN_STACK_SIZE
	.align		4
.L_62:
        /*0138*/ 	.byte	0x04, 0x12
        /*013a*/ 	.short	(.L_64 - .L_63)
	.align		4
.L_63:
        /*013c*/ 	.word	index@(_ZN7cutlass13device_kernelIN5flash19enable_sm80_to_sm89INS1_16FlashAttnFwdSm80INS1_25CollectiveMainloopFwdSm80ILi4ELi1ELb0EN4cute5tupleIJNS5_1CILi128EEENS7_ILi48EEENS7_ILi96EEEEEELi96ENS_10bfloat16_tEfNS_4arch4Sm80ELb1ELb0ELb0ELb1ELb1ELb1ELb1ELb1EEENS1_21CollectiveEpilogueFwdINS6_IJS8_SA_S9_EEENS6_IJNS7_ILi1EEESI_SI_EEESC_SE_Li128ELb1ELb1ELb1ELb0EEENS1_36VarlenDynamicPersistentTileSchedulerILi128ELi48ELi128ELi128ELb1ELb1ELb0ELb1ELb1ELb1EEEEEEEEEvNT_6ParamsE)
        /*0140*/ 	.word	0x00000000
.L_64:


//--------------------- .nv.compat                --------------------------
	.section	.nv.compat,"",@"SHT_CUDA_COMPAT_INFO"
	.align	4
        /*0000*/ 	.byte	0x02, 0x09, 0x01, 0x00, 0x02, 0x02, 0x01, 0x00, 0x02, 0x05, 0x05, 0x00, 0x03, 0x07, 0x01, 0x01
        /*0010*/ 	.byte	0x02, 0x03, 0x00, 0x00, 0x02, 0x06, 0x01, 0x00, 0x04, 0x0b, 0x08, 0x00, 0x00, 0x00, 0x00, 0x00
        /*0020*/ 	.byte	0x00, 0x00, 0x00, 0x00


//--------------------- .nv.info._ZN7cutlass13device_kernelIN5flash19enable_sm80_to_sm89INS1_16FlashAttnFwdSm80INS1_25CollectiveMainloopFwdSm80ILi4ELi1ELb0EN4cute5tupleIJNS5_1CILi128EEENS7_ILi64EEENS7_ILi96EEEEEELi96ENS_10bfloat16_tEfNS_4arch4Sm80ELb0ELb0ELb0ELb0ELb1ELb0ELb1ELb1EEENS1_21CollectiveEpilogueFwdINS6_IJS8_SA_S9_EEENS6_IJNS7_ILi1EEESI_SI_EEESC_SE_Li128ELb0ELb1ELb1ELb0EEENS1_19SingleTileSchedulerILb0ELb1ELb1ELi128EEEEEEEEEvNT_6ParamsE --------------------------
	.section	.nv.info._ZN7cutlass13device_kernelIN5flash19enable_sm80_to_sm89INS1_16FlashAttnFwdSm80INS1_25CollectiveMainloopFwdSm80ILi4ELi1ELb0EN4cute5tupleIJNS5_1CILi128EEENS7_ILi64EEENS7_ILi96EEEEEELi96ENS_10bfloat16_tEfNS_4arch4Sm80ELb0ELb0ELb0ELb0ELb1ELb0ELb1ELb1EEENS1_21CollectiveEpilogueFwdINS6_IJS8_SA_S9_EEENS6_IJNS7_ILi1EEESI_SI_EEESC_SE_Li128ELb0ELb1ELb1ELb0EEENS1_19SingleTileSchedulerILb0ELb1ELb1ELi128EEEEEEEEEvNT_6ParamsE,"",@"SHT_CUDA_INFO"
	.sectionflags	@""
	.align	4


	//----- nvinfo : EIATTR_CUDA_API_VERSION
	.align		4
        /*0000*/ 	.byte	0x04, 0x37
        /*0002*/ 	.short	(.L_66 - .L_65)
.L_65:
        /*0004*/ 	.word	0x00000082


	//----- nvinfo : EIATTR_KPARAM_INFO
	.align		4
.L_66:
        /*0008*/ 	.byte	0x04, 0x17
        /*000a*/ 	.short	(.L_68 - .L_67)
.L_67:
        /*000c*/ 	.word	0x00000000
        /*0010*/ 	.short	0x0000
        /*0012*/ 	.short	0x0000
        /*0014*/ 	.byte	0x00, 0xf0, 0x61, 0x10


	//----- nvinfo : EIATTR_SPARSE_MMA_MASK
	.align		4
.L_68:
        /*0018*/ 	.byte	0x03, 0x50
        /*001a*/ 	.short	0x0000


	//----- nvinfo : EIATTR_MAXREG_COUNT
	.align		4
        /*001c*/ 	.byte	0x03, 0x1b
        /*001e*/ 	.short	0x00ff


	//----- nvinfo : EIATTR_MERCURY_ISA_VERSION
	.align		4
        /*0020*/ 	.byte	0x03, 0x5f
        /*0022*/ 	.short	0x0101


	//----- nvinfo : EIATTR_VRC_CTA_INIT_COUNT
	.align		4
        /*0024*/ 	.byte	0x02, 0x4a
	.zero		1
	.zero		1


	//----- nvinfo : EIATTR_EXIT_INSTR_OFFSETS
	.align		4
        /*0028*/ 	.byte	0x04, 0x1c
        /*002a*/ 	.short	(.L_70 - .L_69)


	//   ....[0]....
.L_69:
        /*002c*/ 	.word	0x00000010


	//----- nvinfo : EIATTR_MAX_THREADS
	.align		4
.L_70:
        /*0030*/ 	.byte	0x04, 0x05
        /*0032*/ 	.short	(.L_72 - .L_71)
.L_71:
        /*0034*/ 	.word	0x00000080
        /*0038*/ 	.word	0x00000001
        /*003c*/ 	.word	0x00000001


	//----- nvinfo : EIATTR_CBANK_PARAM_SIZE
	.align		4
.L_72:
        /*0040*/ 	.byte	0x03, 0x19
        /*0042*/ 	.short	0x0418


	//----- nvinfo : EIATTR_PARAM_CBANK
	.align		4
        /*0044*/ 	.byte	0x04, 0x0a
        /*0046*/ 	.short	(.L_74 - .L_73)
	.align		4
.L_73:
        /*0048*/ 	.word	index@(.nv.constant0._ZN7cutlass13device_kernelIN5flash19enable_sm80_to_sm89INS1_16FlashAttnFwdSm80INS1_25CollectiveMainloopFwdSm80ILi4ELi1ELb0EN4cute5tupleIJNS5_1CILi128EEENS7_ILi64EEENS7_ILi96EEEEEELi96ENS_10bfloat16_tEfNS_4arch4Sm80ELb0ELb0ELb0ELb0ELb1ELb0ELb1ELb1EEENS1_21CollectiveEpilogueFwdINS6_IJS8_SA_S9_EEENS6_IJNS7_ILi1EEESI_SI_EEESC_SE_Li128ELb0ELb1ELb1ELb0EEENS1_19SingleTileSchedulerILb0ELb1ELb1ELi128EEEEEEEEEvNT_6ParamsE)
        /*004c*/ 	.short	0x0380
        /*004e*/ 	.short	0x0418


	//----- nvinfo : EIATTR_SW_WAR
	.align		4
.L_74:
        /*0050*/ 	.byte	0x04, 0x36
        /*0052*/ 	.short	(.L_76 - .L_75)
.L_75:
        /*0054*/ 	.word	0x00000008
.L_76:


//--------------------- .nv.info._ZN7cutlass13device_kernelIN5flash19enable_sm80_to_sm89INS1_16FlashAttnFwdSm80INS1_25CollectiveMainloopFwdSm80ILi4ELi1ELb0EN4cute5tupleIJNS5_1CILi128EEENS7_ILi48EEENS7_ILi96EEEEEELi96ENS_10bfloat16_tEfNS_4arch4Sm80ELb0ELb0ELb0ELb1ELb1ELb0ELb1ELb1EEENS1_21CollectiveEpilogueFwdINS6_IJS8_SA_S9_EEENS6_IJNS7_ILi1EEESI_SI_EEESC_SE_Li128ELb1ELb1ELb1ELb0EEENS1_36VarlenDynamicPersistentTileSchedulerILi128ELi48ELi128ELi128ELb1ELb1ELb0ELb0ELb1ELb1EEEEEEEEEvNT_6ParamsE --------------------------
	.section	.nv.info._ZN7cutlass13device_kernelIN5flash19enable_sm80_to_sm89INS1_16FlashAttnFwdSm80INS1_25CollectiveMainloopFwdSm80ILi4ELi1ELb0EN4cute5tupleIJNS5_1CILi128EEENS7_ILi48EEENS7_ILi96EEEEEELi96ENS_10bfloat16_tEfNS_4arch4Sm80ELb0ELb0ELb0ELb1ELb1ELb0ELb1ELb1EEENS1_21CollectiveEpilogueFwdINS6_IJS8_SA_S9_EEENS6_IJNS7_ILi1EEESI_SI_EEESC_SE_Li128ELb1ELb1ELb1ELb0EEENS1_36VarlenDynamicPersistentTileSchedulerILi128ELi48ELi128ELi128ELb1ELb1ELb0ELb0ELb1ELb1EEEEEEEEEvNT_6ParamsE,"",@"SHT_CUDA_INFO"
	.sectionflags	@""
	.align	4


	//----- nvinfo : EIATTR_CUDA_API_VERSION
	.align		4
        /*0000*/ 	.byte	0x04, 0x37
        /*0002*/ 	.short	(.L_78 - .L_77)
.L_77:
        /*0004*/ 	.word	0x00000082


	//----- nvinfo : EIATTR_KPARAM_INFO
	.align		4
.L_78:
        /*0008*/ 	.byte	0x04, 0x17
        /*000a*/ 	.short	(.L_80 - .L_79)
.L_79:
        /*000c*/ 	.word	0x00000000
        /*0010*/ 	.short	0x0000
        /*0012*/ 	.short	0x0000
        /*0014*/ 	.byte	0x00, 0xf0, 0xe1, 0x10


	//----- nvinfo : EIATTR_SPARSE_MMA_MASK
	.align		4
.L_80:
        /*0018*/ 	.byte	0x03, 0x50
        /*001a*/ 	.short	0x0000


	//----- nvinfo : EIATTR_MAXREG_COUNT
	.align		4
        /*001c*/ 	.byte	0x03, 0x1b
        /*001e*/ 	.short	0x00ff


	//----- nvinfo : EIATTR_MERCURY_ISA_VERSION
	.align		4
        /*0020*/ 	.byte	0x03, 0x5f
        /*0022*/ 	.short	0x0101


	//----- nvinfo : EIATTR_VRC_CTA_INIT_COUNT
	.align		4
        /*0024*/ 	.byte	0x02, 0x4a
	.zero		1
	.zero		1


	//----- nvinfo : EIATTR_EXIT_INSTR_OFFSETS
	.align		4
        /*0028*/ 	.byte	0x04, 0x1c
        /*002a*/ 	.short	(.L_82 - .L_81)


	//   ....[0]....
.L_81:
        /*002c*/ 	.word	0x00000010


	//----- nvinfo : EIATTR_MAX_THREADS
	.align		4
.L_82:
        /*0030*/ 	.byte	0x04, 0x05
        /*0032*/ 	.short	(.L_84 - .L_83)
.L_83:
        /*0034*/ 	.word	0x00000080
        /*0038*/ 	.word	0x00000001
        /*003c*/ 	.word	0x00000001


	//----- nvinfo : EIATTR_CBANK_PARAM_SIZE
	.align		4
.L_84:
        /*0040*/ 	.byte	0x03, 0x19
        /*0042*/ 	.short	0x0438


	//----- nvinfo : EIATTR_PARAM_CBANK
	.align		4
        /*0044*/ 	.byte	0x04, 0x0a
        /*0046*/ 	.short	(.L_86 - .L_85)
	.align		4
.L_85:
        /*0048*/ 	.word	index@(.nv.constant0._ZN7cutlass13device_kernelIN5flash19enable_sm80_to_sm89INS1_16FlashAttnFwdSm80INS1_25CollectiveMainloopFwdSm80ILi4ELi1ELb0EN4cute5tupleIJNS5_1CILi128EEENS7_ILi48EEENS7_ILi96EEEEEELi96ENS_10bfloat16_tEfNS_4arch4Sm80ELb0ELb0ELb0ELb1ELb1ELb0ELb1ELb1EEENS1_21CollectiveEpilogueFwdINS6_IJS8_SA_S9_EEENS6_IJNS7_ILi1EEESI_SI_EEESC_SE_Li128ELb1ELb1ELb1ELb0EEENS1_36VarlenDynamicPersistentTileSchedulerILi128ELi48ELi128ELi128ELb1ELb1ELb0ELb0ELb1ELb1EEEEEEEEEvNT_6ParamsE)
        /*004c*/ 	.short	0x0380
        /*004e*/ 	.short	0x0438


	//----- nvinfo : EIATTR_SW_WAR
	.align		4
.L_86:
        /*0050*/ 	.byte	0x04, 0x36
        /*0052*/ 	.short	(.L_88 - .L_87)
.L_87:
        /*0054*/ 	.word	0x00000008
.L_88:


//--------------------- .nv.info._ZN7cutlass13device_kernelIN5flash19enable_sm80_to_sm89INS1_16FlashAttnFwdSm80INS1_25CollectiveMainloopFwdSm80ILi4ELi1ELb0EN4cute5tupleIJNS5_1CILi128EEENS7_ILi48EEENS7_ILi96EEEEEELi96ENS_10bfloat16_tEfNS_4arch4Sm80ELb0ELb0ELb0ELb1ELb1ELb1ELb1ELb1EEENS1_21CollectiveEpilogueFwdINS6_IJS8_SA_S9_EEENS6_IJNS7_ILi1EEESI_SI_EEESC_SE_Li128ELb1ELb1ELb1ELb0EEENS1_36VarlenDynamicPersistentTileSchedulerILi128ELi48ELi128ELi128ELb1ELb1ELb0ELb0ELb1ELb1EEEEEEEEEvNT_6ParamsE --------------------------
	.section	.nv.info._ZN7cutlass13device_kernelIN5flash19enable_sm80_to_sm89INS1_16FlashAttnFwdSm80INS1_25CollectiveMainloopFwdSm80ILi4ELi1ELb0EN4cute5tupleIJNS5_1CILi128EEENS7_ILi48EEENS7_ILi96EEEEEELi96ENS_10bfloat16_tEfNS_4arch4Sm80ELb0ELb0ELb0ELb1ELb1ELb1ELb1ELb1EEENS1_21CollectiveEpilogueFwdINS6_IJS8_SA_S9_EEENS6_IJNS7_ILi1EEESI_SI_EEESC_SE_Li128ELb1ELb1ELb1ELb0EEENS1_36VarlenDynamicPersistentTileSchedulerILi128ELi48ELi128ELi128ELb1ELb1ELb0ELb0ELb1ELb1EEEEEEEEEvNT_6ParamsE,"",@"SHT_CUDA_INFO"
	.sectionflags	@""
	.align	4


	//----- nvinfo : EIATTR_CUDA_API_VERSION
	.align		4
        /*0000*/ 	.byte	0x04, 0x37
        /*0002*/ 	.short	(.L_90 - .L_89)
.L_89:
        /*0004*/ 	.word	0x00000082


	//----- nvinfo : EIATTR_KPARAM_INFO
	.align		4
.L_90:
        /*0008*/ 	.byte	0x04, 0x17
        /*000a*/ 	.short	(.L_92 - .L_91)
.L_91:
        /*000c*/ 	.word	0x00000000
        /*0010*/ 	.short	0x0000
        /*0012*/ 	.short	0x0000
        /*0014*/ 	.byte	0x00, 0xf0, 0xe1, 0x10


	//----- nvinfo : EIATTR_SPARSE_MMA_MASK
	.align		4
.L_92:
        /*0018*/ 	.byte	0x03, 0x50
        /*001a*/ 	.short	0x0000


	//----- nvinfo : EIATTR_MAXREG_COUNT
	.align		4
        /*001c*/ 	.byte	0x03, 0x1b
        /*001e*/ 	.short	0x00ff


	//----- nvinfo : EIATTR_MERCURY_ISA_VERSION
	.align		4
        /*0020*/ 	.byte	0x03, 0x5f
        /*0022*/ 	.short	0x0101


	//----- nvinfo : EIATTR_VRC_CTA_INIT_COUNT
	.align		4
        /*0024*/ 	.byte	0x02, 0x4a
	.zero		1
	.zero		1


	//----- nvinfo : EIATTR_EXIT_INSTR_OFFSETS
	.align		4
        /*0028*/ 	.byte	0x04, 0x1c
        /*002a*/ 	.short	(.L_94 - .L_93)


	//   ....[0]....
.L_93:
        /*002c*/ 	.word	0x00000010


	//----- nvinfo : EIATTR_MAX_THREADS
	.align		4
.L_94:
        /*0030*/ 	.byte	0x04, 0x05
        /*0032*/ 	.short	(.L_96 - .L_95)
.L_95:
        /*0034*/ 	.word	0x00000080
        /*0038*/ 	.word	0x00000001
        /*003c*/ 	.word	0x00000001


	//----- nvinfo : EIATTR_CBANK_PARAM_SIZE
	.align		4
.L_96:
        /*0040*/ 	.byte	0x03, 0x19
        /*0042*/ 	.short	0x0438


	//----- nvinfo : EIATTR_PARAM_CBANK
	.align		4
        /*0044*/ 	.byte	0x04, 0x0a
        /*0046*/ 	.short	(.L_98 - .L_97)
	.align		4
.L_97:
        /*0048*/ 	.word	index@(.nv.constant0._ZN7cutlass13device_kernelIN5flash19enable_sm80_to_sm89INS1_16FlashAttnFwdSm80INS1_25CollectiveMainloopFwdSm80ILi4ELi1ELb0EN4cute5tupleIJNS5_1CILi128EEENS7_ILi48EEENS7_ILi96EEEEEELi96ENS_10bfloat16_tEfNS_4arch4Sm80ELb0ELb0ELb0ELb1ELb1ELb1ELb1ELb1EEENS1_21CollectiveEpilogueFwdINS6_IJS8_SA_S9_EEENS6_IJNS7_ILi1EEESI_SI_EEESC_SE_Li128ELb1ELb1ELb1ELb0EEENS1_36VarlenDynamicPersistentTileSchedulerILi128ELi48ELi128ELi128ELb1ELb1ELb0ELb0ELb1ELb1EEEEEEEEEvNT_6ParamsE)
        /*004c*/ 	.short	0x0380
        /*004e*/ 	.short	0x0438


	//----- nvinfo : EIATTR_SW_WAR
	.align		4
.L_98:
        /*0050*/ 	.byte	0x04, 0x36
        /*0052*/ 	.short	(.L_100 - .L_99)
.L_99:
        /*0054*/ 	.word	0x00000008
.L_100:


//--------------------- .nv.info._ZN7cutlass13device_kernelIN5flash19enable_sm80_to_sm89INS1_16FlashAttnFwdSm80INS1_25CollectiveMainloopFwdSm80ILi4ELi1ELb0EN4cute5tupleIJNS5_1CILi128EEENS7_ILi48EEENS7_ILi96EEEEEELi96ENS_10bfloat16_tEfNS_4arch4Sm80ELb0ELb1ELb0ELb0ELb1ELb0ELb1ELb1EEENS1_21CollectiveEpilogueFwdINS6_IJS8_SA_S9_EEENS6_IJNS7_ILi1EEESI_SI_EEESC_SE_Li128ELb0ELb1ELb1ELb0EEENS1_19SingleTileSchedulerILb0ELb1ELb1ELi128EEEEEEEEEvNT_6ParamsE --------------------------
	.section	.nv.info._ZN7cutlass13device_kernelIN5flash19enable_sm80_to_sm89INS1_16FlashAttnFwdSm80INS1_25CollectiveMainloopFwdSm80ILi4ELi1ELb0EN4cute5tupleIJNS5_1CILi128EEENS7_ILi48EEENS7_ILi96EEEEEELi96ENS_10bfloat16_tEfNS_4arch4Sm80ELb0ELb1ELb0ELb0ELb1ELb0ELb1ELb1EEENS1_21CollectiveEpilogueFwdINS6_IJS8_SA_S9_EEENS6_IJNS7_ILi1EEESI_SI_EEESC_SE_Li128ELb0ELb1ELb1ELb0EEENS1_19SingleTileSchedulerILb0ELb1ELb1ELi128EEEEEEEEEvNT_6ParamsE,"",@"SHT_CUDA_INFO"
	.sectionflags	@""
	.align	4


	//----- nvinfo : EIATTR_CUDA_API_VERSION
	.align		4
        /*0000*/ 	.byte	0x04, 0x37
        /*0002*/ 	.short	(.L_102 - .L_101)
.L_101:
        /*0004*/ 	.word	0x00000082


	//----- nvinfo : EIATTR_KPARAM_INFO
	.align		4
.L_102:
        /*0008*/ 	.byte	0x04, 0x17
        /*000a*/ 	.short	(.L_104 - .L_103)
.L_103:
        /*000c*/ 	.word	0x00000000
        /*0010*/ 	.short	0x0000
        /*0012*/ 	.short	0x0000
        /*0014*/ 	.byte	0x00, 0xf0, 0x61, 0x10


	//----- nvinfo : EIATTR_SPARSE_MMA_MASK
	.align		4
.L_104:
        /*0018*/ 	.byte	0x03, 0x50
        /*001a*/ 	.short	0x0000


	//----- nvinfo : EIATTR_MAXREG_COUNT
	.align		4
        /*001c*/ 	.byte	0x03, 0x1b
        /*001e*/ 	.short	0x00ff


	//----- nvinfo : EIATTR_MERCURY_ISA_VERSION
	.align		4
        /*0020*/ 	.byte	0x03, 0x5f
        /*0022*/ 	.short	0x0101


	//----- nvinfo : EIATTR_VRC_CTA_INIT_COUNT
	.align		4
        /*0024*/ 	.byte	0x02, 0x4a
	.zero		1
	.zero		1


	//----- nvinfo : EIATTR_EXIT_INSTR_OFFSETS
	.align		4
        /*0028*/ 	.byte	0x04, 0x1c
        /*002a*/ 	.short	(.L_106 - .L_105)


	//   ....[0]....
.L_105:
        /*002c*/ 	.word	0x00000010


	//----- nvinfo : EIATTR_MAX_THREADS
	.align		4
.L_106:
        /*0030*/ 	.byte	0x04, 0x05
        /*0032*/ 	.short	(.L_108 - .L_107)
.L_107:
        /*0034*/ 	.word	0x00000080
        /*0038*/ 	.word	0x00000001
        /*003c*/ 	.word	0x00000001


	//----- nvinfo : EIATTR_CBANK_PARAM_SIZE
	.align		4
.L_108:
        /*0040*/ 	.byte	0x03, 0x19
        /*0042*/ 	.short	0x0418


	//----- nvinfo : EIATTR_PARAM_CBANK
	.align		4
        /*0044*/ 	.byte	0x04, 0x0a
        /*0046*/ 	.short	(.L_110 - .L_109)
	.align		4
.L_109:
        /*0048*/ 	.word	index@(.nv.constant0._ZN7cutlass13device_kernelIN5flash19enable_sm80_to_sm89INS1_16FlashAttnFwdSm80INS1_25CollectiveMainloopFwdSm80ILi4ELi1ELb0EN4cute5tupleIJNS5_1CILi128EEENS7_ILi48EEENS7_ILi96EEEEEELi96ENS_10bfloat16_tEfNS_4arch4Sm80ELb0ELb1ELb0ELb0ELb1ELb0ELb1ELb1EEENS1_21CollectiveEpilogueFwdINS6_IJS8_SA_S9_EEENS6_IJNS7_ILi1EEESI_SI_EEESC_SE_Li128ELb0ELb1ELb1ELb0EEENS1_19SingleTileSchedulerILb0ELb1ELb1ELi128EEEEEEEEEvNT_6ParamsE)
        /*004c*/ 	.short	0x0380
        /*004e*/ 	.short	0x0418


	//----- nvinfo : EIATTR_SW_WAR
	.align		4
.L_110:
        /*0050*/ 	.byte	0x04, 0x36
        /*0052*/ 	.short	(.L_112 - .L_111)
.L_111:
        /*0054*/ 	.word	0x00000008
.L_112:


//--------------------- .nv.info._ZN7cutlass13device_kernelIN5flash19enable_sm80_to_sm89INS1_16FlashAttnFwdSm80INS1_25CollectiveMainloopFwdSm80ILi4ELi1ELb0EN4cute5tupleIJNS5_1CILi128EEENS7_ILi48EEENS7_ILi96EEEEEELi96ENS_10bfloat16_tEfNS_4arch4Sm80ELb0ELb1ELb0ELb1ELb1ELb0ELb1ELb1EEENS1_21CollectiveEpilogueFwdINS6_IJS8_SA_S9_EEENS6_IJNS7_ILi1EEESI_SI_EEESC_SE_Li128ELb1ELb1ELb1ELb0EEENS1_36VarlenDynamicPersistentTileSchedulerILi128ELi48ELi128ELi128ELb1ELb1ELb0ELb1ELb0ELb1EEEEEEEEEvNT_6ParamsE --------------------------
	.section	.nv.info._ZN7cutlass13device_kernelIN5flash19enable_sm80_to_sm89INS1_16FlashAttnFwdSm80INS1_25CollectiveMainloopFwdSm80ILi4ELi1ELb0EN4cute5tupleIJNS5_1CILi128EEENS7_ILi48EEENS7_ILi96EEEEEELi96ENS_10bfloat16_tEfNS_4arch4Sm80ELb0ELb1ELb0ELb1ELb1ELb0ELb1ELb1EEENS1_21CollectiveEpilogueFwdINS6_IJS8_SA_S9_EEENS6_IJNS7_ILi1EEESI_SI_EEESC_SE_Li128ELb1ELb1ELb1ELb0EEENS1_36VarlenDynamicPersistentTileSchedulerILi128ELi48ELi128ELi128ELb1ELb1ELb0ELb1ELb0ELb1EEEEEEEEEvNT_6ParamsE,"",@"SHT_CUDA_INFO"
	.sectionflags	@""
	.align	4


	//----- nvinfo : EIATTR_CUDA_API_VERSION
	.align		4
        /*0000*/ 	.byte	0x04, 0x37
        /*0002*/ 	.short	(.L_114 - .L_113)
.L_113:
        /*0004*/ 	.word	0x00000082


	//----- nvinfo : EIATTR_KPARAM_INFO
	.align		4
.L_114:
        /*0008*/ 	.byte	0x04, 0x17
        /*000a*/ 	.short	(.L_116 - .L_115)
.L_115:
        /*000c*/ 	.word	0x00000000
        /*0010*/ 	.short	0x0000
        /*0012*/ 	.short	0x0000
        /*0014*/ 	.byte	0x00, 0xf0, 0xe1, 0x10


	//----- nvinfo : EIATTR_SPARSE_MMA_MASK
	.align		4
.L_116:
        /*0018*/ 	.byte	0x03, 0x50
        /*001a*/ 	.short	0x0000


	//----- nvinfo : EIATTR_MAXREG_COUNT
	.align		4
        /*001c*/ 	.byte	0x03, 0x1b
        /*001e*/ 	.short	0x00ff


	//----- nvinfo : EIATTR_MERCURY_ISA_VERSION
	.align		4
        /*0020*/ 	.byte	0x03, 0x5f
        /*0022*/ 	.short	0x0101


	//----- nvinfo : EIATTR_VRC_CTA_INIT_COUNT
	.align		4
        /*0024*/ 	.byte	0x02, 0x4a
	.zero		1
	.zero		1


	//----- nvinfo : EIATTR_EXIT_INSTR_OFFSETS
	.align		4
        /*0028*/ 	.byte	0x04, 0x1c
        /*002a*/ 	.short	(.L_118 - .L_117)


	//   ....[0]....
.L_117:
        /*002c*/ 	.word	0x00000010


	//----- nvinfo : EIATTR_MAX_THREADS
	.align		4
.L_118:
        /*0030*/ 	.byte	0x04, 0x05
        /*0032*/ 	.short	(.L_120 - .L_119)
.L_119:
        /*0034*/ 	.word	0x00000080
        /*0038*/ 	.word	0x00000001
        /*003c*/ 	.word	0x00000001


	//----- nvinfo : EIATTR_CBANK_PARAM_SIZE
	.align		4
.L_120:
        /*0040*/ 	.byte	0x03, 0x19
        /*0042*/ 	.short	0x0438


	//----- nvinfo : EIATTR_PARAM_CBANK
	.align		4
        /*0044*/ 	.byte	0x04, 0x0a
        /*0046*/ 	.short	(.L_122 - .L_121)
	.align		4
.L_121:
        /*0048*/ 	.word	index@(.nv.constant0._ZN7cutlass13device_kernelIN5flash19enable_sm80_to_sm89INS1_16FlashAttnFwdSm80INS1_25CollectiveMainloopFwdSm80ILi4ELi1ELb0EN4cute5tupleIJNS5_1CILi128EEENS7_ILi48EEENS7_ILi96EEEEEELi96ENS_10bfloat16_tEfNS_4arch4Sm80ELb0ELb1ELb0ELb1ELb1ELb0ELb1ELb1EEENS1_21CollectiveEpilogueFwdINS6_IJS8_SA_S9_EEENS6_IJNS7_ILi1EEESI_SI_EEESC_SE_Li128ELb1ELb1ELb1ELb0EEENS1_36VarlenDynamicPersistentTileSchedulerILi128ELi48ELi128ELi128ELb1ELb1ELb0ELb1ELb0ELb1EEEEEEEEEvNT_6ParamsE)
        /*004c*/ 	.short	0x0380
        /*004e*/ 	.short	0x0438


	//----- nvinfo : EIATTR_SW_WAR
	.align		4
.L_122:
        /*0050*/ 	.byte	0x04, 0x36
        /*0052*/ 	.short	(.L_124 - .L_123)
.L_123:
        /*0054*/ 	.word	0x00000008
.L_124:


//--------------------- .nv.info._ZN7cutlass13device_kernelIN5flash19enable_sm80_to_sm89INS1_16FlashAttnFwdSm80INS1_25CollectiveMainloopFwdSm80ILi4ELi1ELb0EN4cute5tupleIJNS5_1CILi128EEENS7_ILi48EEENS7_ILi96EEEEEELi96ENS_10bfloat16_tEfNS_4arch4Sm80ELb0ELb1ELb0ELb1ELb1ELb1ELb1ELb1EEENS1_21CollectiveEpilogueFwdINS6_IJS8_SA_S9_EEENS6_IJNS7_ILi1EEESI_SI_EEESC_SE_Li128ELb1ELb1ELb1ELb0EEENS1_36VarlenDynamicPersistentTileSchedulerILi128ELi48ELi128ELi128ELb1ELb1ELb0ELb1ELb0ELb1EEEEEEEEEvNT_6ParamsE --------------------------
	.section	.nv.info._ZN7cutlass13device_kernelIN5flash19enable_sm80_to_sm89INS1_16FlashAttnFwdSm80INS1_25CollectiveMainloopFwdSm80ILi4ELi1ELb0EN4cute5tupleIJNS5_1CILi128EEENS7_ILi48EEENS7_ILi96EEEEEELi96ENS_10bfloat16_tEfNS_4arch4Sm80ELb0ELb1ELb0ELb1ELb1ELb1ELb1ELb1EEENS1_21CollectiveEpilogueFwdINS6_IJS8_SA_S9_EEENS6_IJNS7_ILi1EEESI_SI_EEESC_SE_Li128ELb1ELb1ELb1ELb0EEENS1_36VarlenDynamicPersistentTileSchedulerILi128ELi48ELi128ELi128ELb1ELb1ELb0ELb1ELb0ELb1EEEEEEEEEvNT_6ParamsE,"",@"SHT_CUDA_INFO"
	.sectionflags	@""
	.align	4


	//----- nvinfo : EIATTR_CUDA_API_VERSION
	.align		4
        /*0000*/ 	.byte	0x04, 0x37
        /*0002*/ 	.short	(.L_126 - .L_125)
.L_125:
        /*0004*/ 	.word	0x00000082


	//----- nvinfo : EIATTR_KPARAM_INFO
	.align		4
.L_126:
        /*0008*/ 	.byte	0x04, 0x17
        /*000a*/ 	.short	(.L_128 - .L_127)
.L_127:
        /*000c*/ 	.word	0x00000000
        /*0010*/ 	.short	0x0000
        /*0012*/ 	.short	0x0000
        /*0014*/ 	.byte	0x00, 0xf0, 0xe1, 0x10


	//----- nvinfo : EIATTR_SPARSE_MMA_MASK
	.align		4
.L_128:
        /*0018*/ 	.byte	0x03, 0x50
        /*001a*/ 	.short	0x0000


	//----- nvinfo : EIATTR_MAXREG_COUNT
	.align		4
        /*001c*/ 	.byte	0x03, 0x1b
        /*001e*/ 	.short	0x00ff


	//----- nvinfo : EIATTR_MERCURY_ISA_VERSION
	.align		4
        /*0020*/ 	.byte	0x03, 0x5f
        /*0022*/ 	.short	0x0101


	//----- nvinfo : EIATTR_VRC_CTA_INIT_COUNT
	.align		4
        /*0024*/ 	.byte	0x02, 0x4a
	.zero		1
	.zero		1


	//----- nvinfo : EIATTR_EXIT_INSTR_OFFSETS
	.align		4
        /*0028*/ 	.byte	0x04, 0x1c
        /*002a*/ 	.short	(.L_130 - .L_129)


	//   ....[0]....
.L_129:
        /*002c*/ 	.word	0x00000010


	//----- nvinfo : EIATTR_MAX_THREADS
	.align		4
.L_130:
        /*0030*/ 	.byte	0x04, 0x05
        /*0032*/ 	.short	(.L_132 - .L_131)
.L_131:
        /*0034*/ 	.word	0x00000080
        /*0038*/ 	.word	0x00000001
        /*003c*/ 	.word	0x00000001


	//----- nvinfo : EIATTR_CBANK_PARAM_SIZE
	.align		4
.L_132:
        /*0040*/ 	.byte	0x03, 0x19
        /*0042*/ 	.short	0x0438


	//----- nvinfo : EIATTR_PARAM_CBANK
	.align		4
        /*0044*/ 	.byte	0x04, 0x0a
        /*0046*/ 	.short	(.L_134 - .L_133)
	.align		4
.L_133:
        /*0048*/ 	.word	index@(.nv.constant0._ZN7cutlass13device_kernelIN5flash19enable_sm80_to_sm89INS1_16FlashAttnFwdSm80INS1_25CollectiveMainloopFwdSm80ILi4ELi1ELb0EN4cute5tupleIJNS5_1CILi128EEENS7_ILi48EEENS7_ILi96EEEEEELi96ENS_10bfloat16_tEfNS_4arch4Sm80ELb0ELb1ELb0ELb1ELb1ELb1ELb1ELb1EEENS1_21CollectiveEpilogueFwdINS6_IJS8_SA_S9_EEENS6_IJNS7_ILi1EEESI_SI_EEESC_SE_Li128ELb1ELb1ELb1ELb0EEENS1_36VarlenDynamicPersistentTileSchedulerILi128ELi48ELi128ELi128ELb1ELb1ELb0ELb1ELb0ELb1EEEEEEEEEvNT_6ParamsE)
        /*004c*/ 	.short	0x0380
        /*004e*/ 	.short	0x0438


	//----- nvinfo : EIATTR_SW_WAR
	.align		4
.L_134:
        /*0050*/ 	.byte	0x04, 0x36
        /*0052*/ 	.short	(.L_136 - .L_135)
.L_135:
        /*0054*/ 	.word	0x00000008
.L_136:


//--------------------- .nv.info._ZN7cutlass13device_kernelIN5flash19enable_sm80_to_sm89INS1_16FlashAttnFwdSm80INS1_25CollectiveMainloopFwdSm80ILi4ELi1ELb0EN4cute5tupleIJNS5_1CILi128EEENS7_ILi64EEENS7_ILi96EEEEEELi96ENS_10bfloat16_tEfNS_4arch4Sm80ELb1ELb0ELb0ELb0ELb1ELb0ELb1ELb1EEENS1_21CollectiveEpilogueFwdINS6_IJS8_SA_S9_EEENS6_IJNS7_ILi1EEESI_SI_EEESC_SE_Li128ELb0ELb1ELb1ELb0EEENS1_30DynamicPersistentTileSchedulerILi128ELi128ELb1ELb1ELb0EEEEEEEEEvNT_6ParamsE --------------------------
	.section	.nv.info._ZN7cutlass13device_kernelIN5flash19enable_sm80_to_sm89INS1_16FlashAttnFwdSm80INS1_25CollectiveMainloopFwdSm80ILi4ELi1ELb0EN4cute5tupleIJNS5_1CILi128EEENS7_ILi64EEENS7_ILi96EEEEEELi96ENS_10bfloat16_tEfNS_4arch4Sm80ELb1ELb0ELb0ELb0ELb1ELb0ELb1ELb1EEENS1_21CollectiveEpilogueFwdINS6_IJS8_SA_S9_EEENS6_IJNS7_ILi1EEESI_SI_EEESC_SE_Li128ELb0ELb1ELb1ELb0EEENS1_30DynamicPersistentTileSchedulerILi128ELi128ELb1ELb1ELb0EEEEEEEEEvNT_6ParamsE,"",@"SHT_CUDA_INFO"
	.sectionflags	@""
	.align	4


	//----- nvinfo : EIATTR_CUDA_API_VERSION
	.align		4
        /*0000*/ 	.byte	0x04, 0x37
        /*0002*/ 	.short	(.L_138 - .L_137)
.L_137:
        /*0004*/ 	.word	0x00000082


	//----- nvinfo : EIATTR_KPARAM_INFO
	.align		4
.L_138:
        /*0008*/ 	.byte	0x04, 0x17
        /*000a*/ 	.short	(.L_140 - .L_139)
.L_139:
        /*000c*/ 	.word	0x00000000
        /*0010*/ 	.short	0x0000
        /*0012*/ 	.short	0x0000
        /*0014*/ 	.byte	0x00, 0xf0, 0xa1, 0x10


	//----- nvinfo : EIATTR_SPARSE_MMA_MASK
	.align		4
.L_140:
        /*0018*/ 	.byte	0x03, 0x50
        /*001a*/ 	.short	0x0000


	//----- nvinfo : EIATTR_MAXREG_COUNT
	.align		4
        /*001c*/ 	.byte	0x03, 0x1b
        /*001e*/ 	.short	0x00ff


	//----- nvinfo : EIATTR_MERCURY_ISA_VERSION
	.align		4
        /*0020*/ 	.byte	0x03, 0x5f
        /*0022*/ 	.short	0x0101


	//----- nvinfo : EIATTR_VRC_CTA_INIT_COUNT
	.align		4
        /*0024*/ 	.byte	0x02, 0x4a
	.zero		1
	.zero		1


	//----- nvinfo : EIATTR_EXIT_INSTR_OFFSETS
	.align		4
        /*0028*/ 	.byte	0x04, 0x1c
        /*002a*/ 	.short	(.L_142 - .L_141)


	//   ....[0]....
.L_141:
        /*002c*/ 	.word	0x00000010


	//----- nvinfo : EIATTR_MAX_THREADS
	.align		4
.L_142:
        /*0030*/ 	.byte	0x04, 0x05
        /*0032*/ 	.short	(.L_144 - .L_143)
.L_143:
        /*0034*/ 	.word	0x00000080
        /*0038*/ 	.word	0x00000001
        /*003c*/ 	.word	0x00000001


	//----- nvinfo : EIATTR_CBANK_PARAM_SIZE
	.align		4
.L_144:
        /*0040*/ 	.byte	0x03, 0x19
        /*0042*/ 	.short	0x0428


	//----- nvinfo : EIATTR_PARAM_CBANK
	.align		4
        /*0044*/ 	.byte	0x04, 0x0a
        /*0046*/ 	.short	(.L_146 - .L_145)
	.align		4
.L_145:
        /*0048*/ 	.word	index@(.nv.constant0._ZN7cutlass13device_kernelIN5flash19enable_sm80_to_sm89INS1_16FlashAttnFwdSm80INS1_25CollectiveMainloopFwdSm80ILi4ELi1ELb0EN4cute5tupleIJNS5_1CILi128EEENS7_ILi64EEENS7_ILi96EEEEEELi96ENS_10bfloat16_tEfNS_4arch4Sm80ELb1ELb0ELb0ELb0ELb1ELb0ELb1ELb1EEENS1_21CollectiveEpilogueFwdINS6_IJS8_SA_S9_EEENS6_IJNS7_ILi1EEESI_SI_EEESC_SE_Li128ELb0ELb1ELb1ELb0EEENS1_30DynamicPersistentTileSchedulerILi128ELi128ELb1ELb1ELb0EEEEEEEEEvNT_6ParamsE)
        /*004c*/ 	.short	0x0380
        /*004e*/ 	.short	0x0428


	//----- nvinfo : EIATTR_SW_WAR
	.align		4
.L_146:
        /*0050*/ 	.byte	0x04, 0x36
        /*0052*/ 	.short	(.L_148 - .L_147)
.L_147:
        /*0054*/ 	.word	0x00000008
.L_148:


//--------------------- .nv.info._ZN7cutlass13device_kernelIN5flash19enable_sm80_to_sm89INS1_16FlashAttnFwdSm80INS1_25CollectiveMainloopFwdSm80ILi4ELi1ELb0EN4cute5tupleIJNS5_1CILi128EEENS7_ILi48EEENS7_ILi96EEEEEELi96ENS_10bfloat16_tEfNS_4arch4Sm80ELb1ELb0ELb0ELb1ELb1ELb0ELb1ELb1EEENS1_21CollectiveEpilogueFwdINS6_IJS8_SA_S9_EEENS6_IJNS7_ILi1EEESI_SI_EEESC_SE_Li128ELb1ELb1ELb1ELb0EEENS1_36VarlenDynamicPersistentTileSchedulerILi128ELi48ELi128ELi128ELb1ELb1ELb0ELb1ELb1ELb1EEEEEEEEEvNT_6ParamsE --------------------------
	.section	.nv.info._ZN7cutlass13device_kernelIN5flash19enable_sm80_to_sm89INS1_16FlashAttnFwdSm80INS1_25CollectiveMainloopFwdSm80ILi4ELi1ELb0EN4cute5tupleIJNS5_1CILi128EEENS7_ILi48EEENS7_ILi96EEEEEELi96ENS_10bfloat16_tEfNS_4arch4Sm80ELb1ELb0ELb0ELb1ELb1ELb0ELb1ELb1EEENS1_21CollectiveEpilogueFwdINS6_IJS8_SA_S9_EEENS6_IJNS7_ILi1EEESI_SI_EEESC_SE_Li128ELb1ELb1ELb1ELb0EEENS1_36VarlenDynamicPersistentTileSchedulerILi128ELi48ELi128ELi128ELb1ELb1ELb0ELb1ELb1ELb1EEEEEEEEEvNT_6ParamsE,"",@"SHT_CUDA_INFO"
	.sectionflags	@""
	.align	4


	//----- nvinfo : EIATTR_CUDA_API_VERSION
	.align		4
        /*0000*/ 	.byte	0x04, 0x37
        /*0002*/ 	.short	(.L_150 - .L_149)
.L_149:
        /*0004*/ 	.word	0x00000082


	//----- nvinfo : EIATTR_KPARAM_INFO
	.align		4
.L_150:
        /*0008*/ 	.byte	0x04, 0x17
        /*000a*/ 	.short	(.L_152 - .L_151)
.L_151:
        /*000c*/ 	.word	0x00000000
        /*0010*/ 	.short	0x0000
        /*0012*/ 	.short	0x0000
        /*0014*/ 	.byte	0x00, 0xf0, 0xe1, 0x10


	//----- nvinfo : EIATTR_SPARSE_MMA_MASK
	.align		4
.L_152:
        /*0018*/ 	.byte	0x03, 0x50
        /*001a*/ 	.short	0x0000


	//----- nvinfo : EIATTR_MAXREG_COUNT
	.align		4
        /*001c*/ 	.byte	0x03, 0x1b
        /*001e*/ 	.short	0x00ff


	//----- nvinfo : EIATTR_MERCURY_ISA_VERSION
	.align		4
        /*0020*/ 	.byte	0x03, 0x5f
        /*0022*/ 	.short	0x0101


	//----- nvinfo : EIATTR_VRC_CTA_INIT_COUNT
	.align		4
        /*0024*/ 	.byte	0x02, 0x4a
	.zero		1
	.zero		1


	//----- nvinfo : EIATTR_EXIT_INSTR_OFFSETS
	.align		4
        /*0028*/ 	.byte	0x04, 0x1c
        /*002a*/ 	.short	(.L_154 - .L_153)


	//   ....[0]....
.L_153:
        /*002c*/ 	.word	0x00000010


	//----- nvinfo : EIATTR_MAX_THREADS
	.align		4
.L_154:
        /*0030*/ 	.byte	0x04, 0x05
        /*0032*/ 	.short	(.L_156 - .L_155)
.L_155:
        /*0034*/ 	.word	0x00000080
        /*0038*/ 	.word	0x00000001
        /*003c*/ 	.word	0x00000001


	//----- nvinfo : EIATTR_CBANK_PARAM_SIZE
	.align		4
.L_156:
        /*0040*/ 	.byte	0x03, 0x19
        /*0042*/ 	.short	0x0438


	//----- nvinfo : EIATTR_PARAM_CBANK
	.align		4
        /*0044*/ 	.byte	0x04, 0x0a
        /*0046*/ 	.short	(.L_158 - .L_157)
	.align		4
.L_157:
        /*0048*/ 	.word	index@(.nv.constant0._ZN7cutlass13device_kernelIN5flash19enable_sm80_to_sm89INS1_16FlashAttnFwdSm80INS1_25CollectiveMainloopFwdSm80ILi4ELi1ELb0EN4cute5tupleIJNS5_1CILi128EEENS7_ILi48EEENS7_ILi96EEEEEELi96ENS_10bfloat16_tEfNS_4arch4Sm80ELb1ELb0ELb0ELb1ELb1ELb0ELb1ELb1EEENS1_21CollectiveEpilogueFwdINS6_IJS8_SA_S9_EEENS6_IJNS7_ILi1EEESI_SI_EEESC_SE_Li128ELb1ELb1ELb1ELb0EEENS1_36VarlenDynamicPersistentTileSchedulerILi128ELi48ELi128ELi128ELb1ELb1ELb0ELb1ELb1ELb1EEEEEEEEEvNT_6ParamsE)
        /*004c*/ 	.short	0x0380
        /*004e*/ 	.short	0x0438


	//----- nvinfo : EIATTR_SW_WAR
	.align		4
.L_158:
        /*0050*/ 	.byte	0x04, 0x36
        /*0052*/ 	.short	(.L_160 - .L_159)
.L_159:
        /*0054*/ 	.word	0x00000008
.L_160:


//--------------------- .nv.info._ZN7cutlass13device_kernelIN5flash19enable_sm80_to_sm89INS1_16FlashAttnFwdSm80INS1_25CollectiveMainloopFwdSm80ILi4ELi1ELb0EN4cute5tupleIJNS5_1CILi128EEENS7_ILi48EEENS7_ILi96EEEEEELi96ENS_10bfloat16_tEfNS_4arch4Sm80ELb1ELb0ELb0ELb1ELb1ELb1ELb1ELb1EEENS1_21CollectiveEpilogueFwdINS6_IJS8_SA_S9_EEENS6_IJNS7_ILi1EEESI_SI_EEESC_SE_Li128ELb1ELb1ELb1ELb0EEENS1_36VarlenDynamicPersistentTileSchedulerILi128ELi48ELi128ELi128ELb1ELb1ELb0ELb1ELb1ELb1EEEEEEEEEvNT_6ParamsE --------------------------
	.section	.nv.info._ZN7cutlass13device_kernelIN5flash19enable_sm80_to_sm89INS1_16FlashAttnFwdSm80INS1_25CollectiveMainloopFwdSm80ILi4ELi1ELb0EN4cute5tupleIJNS5_1CILi128EEENS7_ILi48EEENS7_ILi96EEEEEELi96ENS_10bfloat16_tEfNS_4arch4Sm80ELb1ELb0ELb0ELb1ELb1ELb1ELb1ELb1EEENS1_21CollectiveEpilogueFwdINS6_IJS8_SA_S9_EEENS6_IJNS7_ILi1EEESI_SI_EEESC_SE_Li128ELb1ELb1ELb1ELb0EEENS1_36VarlenDynamicPersistentTileSchedulerILi128ELi48ELi128ELi128ELb1ELb1ELb0ELb1ELb1ELb1EEEEEEEEEvNT_6ParamsE,"",@"SHT_CUDA_INFO"
	.sectionflags	@""
	.align	4


	//----- nvinfo : EIATTR_CUDA_API_VERSION
	.align		4
        /*0000*/ 	.byte	0x04, 0x37
        /*0002*/ 	.short	(.L_162 - .L_161)
.L_161:
        /*0004*/ 	.word	0x00000082


	//----- nvinfo : EIATTR_KPARAM_INFO
	.align		4
.L_162:
        /*0008*/ 	.byte	0x04, 0x17
        /*000a*/ 	.short	(.L_164 - .L_163)
.L_163:
        /*000c*/ 	.word	0x00000000
        /*0010*/ 	.short	0x0000
        /*0012*/ 	.short	0x0000
        /*0014*/ 	.byte	0x00, 0xf0, 0xe1, 0x10


	//----- nvinfo : EIATTR_SPARSE_MMA_MASK
	.align		4
.L_164:
        /*0018*/ 	.byte	0x03, 0x50
        /*001a*/ 	.short	0x0000


	//----- nvinfo : EIATTR_MAXREG_COUNT
	.align		4
        /*001c*/ 	.byte	0x03, 0x1b
        /*001e*/ 	.short	0x00ff


	//----- nvinfo : EIATTR_MERCURY_ISA_VERSION
	.align		4
        /*0020*/ 	.byte	0x03, 0x5f
        /*0022*/ 	.short	0x0101


	//----- nvinfo : EIATTR_VRC_CTA_INIT_COUNT
	.align		4
        /*0024*/ 	.byte	0x02, 0x4a
	.zero		1
	.zero		1


	//----- nvinfo : EIATTR_EXIT_INSTR_OFFSETS
	.align		4
        /*0028*/ 	.byte	0x04, 0x1c
        /*002a*/ 	.short	(.L_166 - .L_165)


	//   ....[0]....
.L_165:
        /*002c*/ 	.word	0x00000010


	//----- nvinfo : EIATTR_MAX_THREADS
	.align		4
.L_166:
        /*0030*/ 	.byte	0x04, 0x05
        /*0032*/ 	.short	(.L_168 - .L_167)
.L_167:
        /*0034*/ 	.word	0x00000080
        /*0038*/ 	.word	0x00000001
        /*003c*/ 	.word	0x00000001


	//----- nvinfo : EIATTR_CBANK_PARAM_SIZE
	.align		4
.L_168:
        /*0040*/ 	.byte	0x03, 0x19
        /*0042*/ 	.short	0x0438


	//----- nvinfo : EIATTR_PARAM_CBANK
	.align		4
        /*0044*/ 	.byte	0x04, 0x0a
        /*0046*/ 	.short	(.L_170 - .L_169)
	.align		4
.L_169:
        /*0048*/ 	.word	index@(.nv.constant0._ZN7cutlass13device_kernelIN5flash19enable_sm80_to_sm89INS1_16FlashAttnFwdSm80INS1_25CollectiveMainloopFwdSm80ILi4ELi1ELb0EN4cute5tupleIJNS5_1CILi128EEENS7_ILi48EEENS7_ILi96EEEEEELi96ENS_10bfloat16_tEfNS_4arch4Sm80ELb1ELb0ELb0ELb1ELb1ELb1ELb1ELb1EEENS1_21CollectiveEpilogueFwdINS6_IJS8_SA_S9_EEENS6_IJNS7_ILi1EEESI_SI_EEESC_SE_Li128ELb1ELb1ELb1ELb0EEENS1_36VarlenDynamicPersistentTileSchedulerILi128ELi48ELi128ELi128ELb1ELb1ELb0ELb1ELb1ELb1EEEEEEEEEvNT_6ParamsE)
        /*004c*/ 	.short	0x0380
        /*004e*/ 	.short	0x0438


	//----- nvinfo : EIATTR_SW_WAR
	.align		4
.L_170:
        /*0050*/ 	.byte	0x04, 0x36
        /*0052*/ 	.short	(.L_172 - .L_171)
.L_171:
        /*0054*/ 	.word	0x00000008
.L_172:


//--------------------- .nv.callgraph             --------------------------
	.section	.nv.callgraph,"",@"SHT_CUDA_CALLGRAPH"
	.align	4
	.sectionentsize	8
	.align		4
        /*0000*/ 	.word	0x00000000
	.align		4
        /*0004*/ 	.word	0xffffffff
	.align		4
        /*0008*/ 	.word	0x00000000
	.align		4
        /*000c*/ 	.word	0xfffffffe
	.align		4
        /*0010*/ 	.word	0x00000000
	.align		4
        /*0014*/ 	.word	0xfffffffd
	.align		4
        /*0018*/ 	.word	0x00000000
	.align		4
        /*001c*/ 	.word	0xfffffffc


//--------------------- .nv.constant4             --------------------------
	.section	.nv.constant4,"a",@progbits
	.align	8
	.align		8
.nv.constant4:
        /*0000*/ 	.dword	_ZN77_INTERNAL_c6b62c19_41_flash_fwd_hdim96_bf16_paged_split_sm80_cu_9d2915ae_35924cuda3std3__45__cpo5beginE
	.align		8
        /*0008*/ 	.dword	_ZN77_INTERNAL_c6b62c19_41_flash_fwd_hdim96_bf16_paged_split_sm80_cu_9d2915ae_35924cuda3std3__45__cpo3endE
	.align		8
        /*0010*/ 	.dword	_ZN77_INTERNAL_c6b62c19_41_flash_fwd_hdim96_bf16_paged_split_sm80_cu_9d2915ae_35924cuda3std3__45__cpo6cbeginE
	.align		8
        /*0018*/ 	.dword	_ZN77_INTERNAL_c6b62c19_41_flash_fwd_hdim96_bf16_paged_split_sm80_cu_9d2915ae_35924cuda3std3__45__cpo4cendE
	.align		8
        /*0020*/ 	.dword	_ZN77_INTERNAL_c6b62c19_41_flash_fwd_hdim96_bf16_paged_split_sm80_cu_9d2915ae_35924cuda3std3__479_GLOBAL__N__c6b62c19_41_flash_fwd_hdim96_bf16_paged_split_sm80_cu_9d2915ae_35926ignoreE
	.align		8
        /*0028*/ 	.dword	_ZN77_INTERNAL_c6b62c19_41_flash_fwd_hdim96_bf16_paged_split_sm80_cu_9d2915ae_35924cuda3std3__419piecewise_constructE
	.align		8
        /*0030*/ 	.dword	_ZN77_INTERNAL_c6b62c19_41_flash_fwd_hdim96_bf16_paged_split_sm80_cu_9d2915ae_35924cuda3std3__48in_placeE
	.align		8
        /*0038*/ 	.dword	_ZN77_INTERNAL_c6b62c19_41_flash_fwd_hdim96_bf16_paged_split_sm80_cu_9d2915ae_35924cuda3std6ranges3__45__cpo4swapE
	.align		8
        /*0040*/ 	.dword	_ZN77_INTERNAL_c6b62c19_41_flash_fwd_hdim96_bf16_paged_split_sm80_cu_9d2915ae_35924cuda3std6ranges3__45__cpo9iter_moveE
	.align		8
        /*0048*/ 	.dword	_ZN77_INTERNAL_c6b62c19_41_flash_fwd_hdim96_bf16_paged_split_sm80_cu_9d2915ae_35924cute7productE
	.align		8
        /*0050*/ 	.dword	_ZN77_INTERNAL_c6b62c19_41_flash_fwd_hdim96_bf16_paged_split_sm80_cu_9d2915ae_35924cute1_E


//--------------------- .text._ZN7cutlass13device_kernelIN5flash19enable_sm80_to_sm89INS1_16FlashAttnFwdSm80INS1_25CollectiveMainloopFwdSm80ILi4ELi1ELb0EN4cute5tupleIJNS5_1CILi128EEENS7_ILi64EEENS7_ILi96EEEEEELi96ENS_10bfloat16_tEfNS_4arch4Sm80ELb0ELb0ELb0ELb0ELb1ELb0ELb1ELb1EEENS1_21CollectiveEpilogueFwdINS6_IJS8_SA_S9_EEENS6_IJNS7_ILi1EEESI_SI_EEESC_SE_Li128ELb0ELb1ELb1ELb0EEENS1_19SingleTileSchedulerILb0ELb1ELb1ELi128EEEEEEEEEvNT_6ParamsE --------------------------
	.section	.text._ZN7cutlass13device_kernelIN5flash19enable_sm80_to_sm89INS1_16FlashAttnFwdSm80INS1_25CollectiveMainloopFwdSm80ILi4ELi1ELb0EN4cute5tupleIJNS5_1CILi128EEENS7_ILi64EEENS7_ILi96EEEEEELi96ENS_10bfloat16_tEfNS_4arch4Sm80ELb0ELb0ELb0ELb0ELb1ELb0ELb1ELb1EEENS1_21CollectiveEpilogueFwdINS6_IJS8_SA_S9_EEENS6_IJNS7_ILi1EEESI_SI_EEESC_SE_Li128ELb0ELb1ELb1ELb0EEENS1_19SingleTileSchedulerILb0ELb1ELb1ELi128EEEEEEEEEvNT_6ParamsE,"ax",@progbits
	.align	128
.text._ZN7cutlass13device_kernelIN5flash19enable_sm80_to_sm89INS1_16FlashAttnFwdSm80INS1_25CollectiveMainloopFwdSm80ILi4ELi1ELb0EN4cute5tupleIJNS5_1CILi128EEENS7_ILi64EEENS7_ILi96EEEEEELi96ENS_10bfloat16_tEfNS_4arch4Sm80ELb0ELb0ELb0ELb0ELb1ELb0ELb1ELb1EEENS1_21CollectiveEpilogueFwdINS6_IJS8_SA_S9_EEENS6_IJNS7_ILi1EEESI_SI_EEESC_SE_Li128ELb0ELb1ELb1ELb0EEENS1_19SingleTileSchedulerILb0ELb1ELb1ELi128EEEEEEEEEvNT_6ParamsE:
        .type           _ZN7cutlass13device_kernelIN5flash19enable_sm80_to_sm89INS1_16FlashAttnFwdSm80INS1_25CollectiveMainloopFwdSm80ILi4ELi1ELb0EN4cute5tupleIJNS5_1CILi128EEENS7_ILi64EEENS7_ILi96EEEEEELi96ENS_10bfloat16_tEfNS_4arch4Sm80ELb0ELb0ELb0ELb0ELb1ELb0ELb1ELb1EEENS1_21CollectiveEpilogueFwdINS6_IJS8_SA_S9_EEENS6_IJNS7_ILi1EEESI_SI_EEESC_SE_Li128ELb0ELb1ELb1ELb0EEENS1_19SingleTileSchedulerILb0ELb1ELb1ELi128EEEEEEEEEvNT_6ParamsE,@function
        .size           _ZN7cutlass13device_kernelIN5flash19enable_sm80_to_sm89INS1_16FlashAttnFwdSm80INS1_25CollectiveMainloopFwdSm80ILi4ELi1ELb0EN4cute5tupleIJNS5_1CILi128EEENS7_ILi64EEENS7_ILi96EEEEEELi96ENS_10bfloat16_tEfNS_4arch4Sm80ELb0ELb0ELb0ELb0ELb1ELb0ELb1ELb1EEENS1_21CollectiveEpilogueFwdINS6_IJS8_SA_S9_EEENS6_IJNS7_ILi1EEESI_SI_EEESC_SE_Li128ELb0ELb1ELb1ELb0EEENS1_19SingleTileSchedulerILb0ELb1ELb1ELi128EEEEEEEEEvNT_6ParamsE,(.L_x_9 - _ZN7cutlass13device_kernelIN5flash19enable_sm80_to_sm89INS1_16FlashAttnFwdSm80INS1_25CollectiveMainloopFwdSm80ILi4ELi1ELb0EN4cute5tupleIJNS5_1CILi128EEENS7_ILi64EEENS7_ILi96EEEEEELi96ENS_10bfloat16_tEfNS_4arch4Sm80ELb0ELb0ELb0ELb0ELb1ELb0ELb1ELb1EEENS1_21CollectiveEpilogueFwdINS6_IJS8_SA_S9_EEENS6_IJNS7_ILi1EEESI_SI_EEESC_SE_Li128ELb0ELb1ELb1ELb0EEENS1_19SingleTileSchedulerILb0ELb1ELb1ELi128EEEEEEEEEvNT_6ParamsE)
        .other          _ZN7cutlass13device_kernelIN5flash19enable_sm80_to_sm89INS1_16FlashAttnFwdSm80INS1_25CollectiveMainloopFwdSm80ILi4ELi1ELb0EN4cute5tupleIJNS5_1CILi128EEENS7_ILi64EEENS7_ILi96EEEEEELi96ENS_10bfloat16_tEfNS_4arch4Sm80ELb0ELb0ELb0ELb0ELb1ELb0ELb1ELb1EEENS1_21CollectiveEpilogueFwdINS6_IJS8_SA_S9_EEENS6_IJNS7_ILi1EEESI_SI_EEESC_SE_Li128ELb0ELb1ELb1ELb0EEENS1_19SingleTileSchedulerILb0ELb1ELb1ELi128EEEEEEEEEvNT_6ParamsE,@"STO_CUDA_ENTRY STV_DEFAULT"
_ZN7cutlass13device_kernelIN5flash19enable_sm80_to_sm89INS1_16FlashAttnFwdSm80INS1_25CollectiveMainloopFwdSm80ILi4ELi1ELb0EN4cute5tupleIJNS5_1CILi128EEENS7_ILi64EEENS7_ILi96EEEEEELi96ENS_10bfloat16_tEfNS_4arch4Sm80ELb0ELb0ELb0ELb0ELb1ELb0ELb1ELb1EEENS1_21CollectiveEpilogueFwdINS6_IJS8_SA_S9_EEENS6_IJNS7_ILi1EEESI_SI_EEESC_SE_Li128ELb0ELb1ELb1ELb0EEENS1_19SingleTileSchedulerILb0ELb1ELb1ELi128EEEEEEEEEvNT_6ParamsE:
[----:B------:R-:W-:Y:S01]  /*0000*/  LDC R1, c[0x0][0x37c] ;  /* 0x0000df00ff017b82 */ /* 0x000fe20000000800 */
[----:B------:R-:W-:Y:S05]  /*0010*/  EXIT ;  /* 0x000000000000794d */ /* 0x000fea0003800000 */
.L_x_0:
[----:B------:R-:W-:-:S00]  /*0020*/  BRA `(.L_x_0) ;  /* 0xfffffffc00fc7947 */ /* 0x000fc0000383ffff */
[----:B------:R-:W-:-:S00]  /*0030*/  NOP ;  /* 0x0000000000007918 */ /* 0x000fc00000000000 */
        /* <DEDUP_REMOVED lines=12> */
.L_x_9:


//--------------------- .text._ZN7cutlass13device_kernelIN5flash19enable_sm80_to_sm89INS1_16FlashAttnFwdSm80INS1_25CollectiveMainloopFwdSm80ILi4ELi1ELb0EN4cute5tupleIJNS5_1CILi128EEENS7_ILi48EEENS7_ILi96EEEEEELi96ENS_10bfloat16_tEfNS_4arch4Sm80ELb0ELb0ELb0ELb1ELb1ELb0ELb1ELb1EEENS1_21CollectiveEpilogueFwdINS6_IJS8_SA_S9_EEENS6_IJNS7_ILi1EEESI_SI_EEESC_SE_Li128ELb1ELb1ELb1ELb0EEENS1_36VarlenDynamicPersistentTileSchedulerILi128ELi48ELi128ELi128ELb1ELb1ELb0ELb0ELb1ELb1EEEEEEEEEvNT_6ParamsE --------------------------
	.section	.text._ZN7cutlass13device_kernelIN5flash19enable_sm80_to_sm89INS1_16FlashAttnFwdSm80INS1_25CollectiveMainloopFwdSm80ILi4ELi1ELb0EN4cute5tupleIJNS5_1CILi128EEENS7_ILi48EEENS7_ILi96EEEEEELi96ENS_10bfloat16_tEfNS_4arch4Sm80ELb0ELb0ELb0ELb1ELb1ELb0ELb1ELb1EEENS1_21CollectiveEpilogueFwdINS6_IJS8_SA_S9_EEENS6_IJNS7_ILi1EEESI_SI_EEESC_SE_Li128ELb1ELb1ELb1ELb0EEENS1_36VarlenDynamicPersistentTileSchedulerILi128ELi48ELi128ELi128ELb1ELb1ELb0ELb0ELb1ELb1EEEEEEEEEvNT_6ParamsE,"ax",@progbits
	.align	128
.text._ZN7cutlass13device_kernelIN5flash19enable_sm80_to_sm89INS1_16FlashAttnFwdSm80INS1_25CollectiveMainloopFwdSm80ILi4ELi1ELb0EN4cute5tupleIJNS5_1CILi128EEENS7_ILi48EEENS7_ILi96EEEEEELi96ENS_10bfloat16_tEfNS_4arch4Sm80ELb0ELb0ELb0ELb1ELb1ELb0ELb1ELb1EEENS1_21CollectiveEpilogueFwdINS6_IJS8_SA_S9_EEENS6_IJNS7_ILi1EEESI_SI_EEESC_SE_Li128ELb1ELb1ELb1ELb0EEENS1_36VarlenDynamicPersistentTileSchedulerILi128ELi48ELi128ELi128ELb1ELb1ELb0ELb0ELb1ELb1EEEEEEEEEvNT_6ParamsE:
        .type           _ZN7cutlass13device_kernelIN5flash19enable_sm80_to_sm89INS1_16FlashAttnFwdSm80INS1_25CollectiveMainloopFwdSm80ILi4ELi1ELb0EN4cute5tupleIJNS5_1CILi128EEENS7_ILi48EEENS7_ILi96EEEEEELi96ENS_10bfloat16_tEfNS_4arch4Sm80ELb0ELb0ELb0ELb1ELb1ELb0ELb1ELb1EEENS1_21CollectiveEpilogueFwdINS6_IJS8_SA_S9_EEENS6_IJNS7_ILi1EEESI_SI_EEESC_SE_Li128ELb1ELb1ELb1ELb0EEENS1_36VarlenDynamicPersistentTileSchedulerILi128ELi48ELi128ELi128ELb1ELb1ELb0ELb0ELb1ELb1EEEEEEEEEvNT_6ParamsE,@function
        .size           _ZN7cutlass13device_kernelIN5flash19enable_sm80_to_sm89INS1_16FlashAttnFwdSm80INS1_25CollectiveMainloopFwdSm80ILi4ELi1ELb0EN4cute5tupleIJNS5_1CILi128EEENS7_ILi48EEENS7_ILi96EEEEEELi96ENS_10bfloat16_tEfNS_4arch4Sm80ELb0ELb0ELb0ELb1ELb1ELb0ELb1ELb1EEENS1_21CollectiveEpilogueFwdINS6_IJS8_SA_S9_EEENS6_IJNS7_ILi1EEESI_SI_EEESC_SE_Li128ELb1ELb1ELb1ELb0EEENS1_36VarlenDynamicPersistentTileSchedulerILi128ELi48ELi128ELi128ELb1ELb1ELb0ELb0ELb1ELb1EEEEEEEEEvNT_6ParamsE,(.L_x_10 - _ZN7cutlass13device_kernelIN5flash19enable_sm80_to_sm89INS1_16FlashAttnFwdSm80INS1_25CollectiveMainloopFwdSm80ILi4ELi1ELb0EN4cute5tupleIJNS5_1CILi128EEENS7_ILi48EEENS7_ILi96EEEEEELi96ENS_10bfloat16_tEfNS_4arch4Sm80ELb0ELb0ELb0ELb1ELb1ELb0ELb1ELb1EEENS1_21CollectiveEpilogueFwdINS6_IJS8_SA_S9_EEENS6_IJNS7_ILi1EEESI_SI_EEESC_SE_Li128ELb1ELb1ELb1ELb0EEENS1_36VarlenDynamicPersistentTileSchedulerILi128ELi48ELi128ELi128ELb1ELb1ELb0ELb0ELb1ELb1EEEEEEEEEvNT_6ParamsE)
        .other          _ZN7cutlass13device_kernelIN5flash19enable_sm80_to_sm89INS1_16FlashAttnFwdSm80INS1_25CollectiveMainloopFwdSm80ILi4ELi1ELb0EN4cute5tupleIJNS5_1CILi128EEENS7_ILi48EEENS7_ILi96EEEEEELi96ENS_10bfloat16_tEfNS_4arch4Sm80ELb0ELb0ELb0ELb1ELb1ELb0ELb1ELb1EEENS1_21CollectiveEpilogueFwdINS6_IJS8_SA_S9_EEENS6_IJNS7_ILi1EEESI_SI_EEESC_SE_Li128ELb1ELb1ELb1ELb0EEENS1_36VarlenDynamicPersistentTileSchedulerILi128ELi48ELi128ELi128ELb1ELb1ELb0ELb0ELb1ELb1EEEEEEEEEvNT_6ParamsE,@"STO_CUDA_ENTRY STV_DEFAULT"
_ZN7cutlass13device_kernelIN5flash19enable_sm80_to_sm89INS1_16FlashAttnFwdSm80INS1_25CollectiveMainloopFwdSm80ILi4ELi1ELb0EN4cute5tupleIJNS5_1CILi128EEENS7_ILi48EEENS7_ILi96EEEEEELi96ENS_10bfloat16_tEfNS_4arch4Sm80ELb0ELb0ELb0ELb1ELb1ELb0ELb1ELb1EEENS1_21CollectiveEpilogueFwdINS6_IJS8_SA_S9_EEENS6_IJNS7_ILi1EEESI_SI_EEESC_SE_Li128ELb1ELb1ELb1ELb0EEENS1_36VarlenDynamicPersistentTileSchedulerILi128ELi48ELi128ELi128ELb1ELb1ELb0ELb0ELb1ELb1EEEEEEEEEvNT_6ParamsE:
[----:B------:R-:W-:Y:S01]  /*0000*/  LDC R1, c[0x0][0x37c] ;  /* 0x0000df00ff017b82 */ /* 0x000fe20000000800 */
[----:B------:R-:W-:Y:S05]  /*0010*/  EXIT ;  /* 0x000000000000794d */ /* 0x000fea0003800000 */
.L_x_1:
        /* <DEDUP_REMOVED lines=14> */
.L_x_10:


//--------------------- .text._ZN7cutlass13device_kernelIN5flash19enable_sm80_to_sm89INS1_16FlashAttnFwdSm80INS1_25CollectiveMainloopFwdSm80ILi4ELi1ELb0EN4cute5tupleIJNS5_1CILi128EEENS7_ILi48EEENS7_ILi96EEEEEELi96ENS_10bfloat16_tEfNS_4arch4Sm80ELb0ELb0ELb0ELb1ELb1ELb1ELb1ELb1EEENS1_21CollectiveEpilogueFwdINS6_IJS8_SA_S9_EEENS6_IJNS7_ILi1EEESI_SI_EEESC_SE_Li128ELb1ELb1ELb1ELb0EEENS1_36VarlenDynamicPersistentTileSchedulerILi128ELi48ELi128ELi128ELb1ELb1ELb0ELb0ELb1ELb1EEEEEEEEEvNT_6ParamsE --------------------------
	.section	.text._ZN7cutlass13device_kernelIN5flash19enable_sm80_to_sm89INS1_16FlashAttnFwdSm80INS1_25CollectiveMainloopFwdSm80ILi4ELi1ELb0EN4cute5tupleIJNS5_1CILi128EEENS7_ILi48EEENS7_ILi96EEEEEELi96ENS_10bfloat16_tEfNS_4arch4Sm80ELb0ELb0ELb0ELb1ELb1ELb1ELb1ELb1EEENS1_21CollectiveEpilogueFwdINS6_IJS8_SA_S9_EEENS6_IJNS7_ILi1EEESI_SI_EEESC_SE_Li128ELb1ELb1ELb1ELb0EEENS1_36VarlenDynamicPersistentTileSchedulerILi128ELi48ELi128ELi128ELb1ELb1ELb0ELb0ELb1ELb1EEEEEEEEEvNT_6ParamsE,"ax",@progbits
	.align	128
.text._ZN7cutlass13device_kernelIN5flash19enable_sm80_to_sm89INS1_16FlashAttnFwdSm80INS1_25CollectiveMainloopFwdSm80ILi4ELi1ELb0EN4cute5tupleIJNS5_1CILi128EEENS7_ILi48EEENS7_ILi96EEEEEELi96ENS_10bfloat16_tEfNS_4arch4Sm80ELb0ELb0ELb0ELb1ELb1ELb1ELb1ELb1EEENS1_21CollectiveEpilogueFwdINS6_IJS8_SA_S9_EEENS6_IJNS7_ILi1EEESI_SI_EEESC_SE_Li128ELb1ELb1ELb1ELb0EEENS1_36VarlenDynamicPersistentTileSchedulerILi128ELi48ELi128ELi128ELb1ELb1ELb0ELb0ELb1ELb1EEEEEEEEEvNT_6ParamsE:
        .type           _ZN7cutlass13device_kernelIN5flash19enable_sm80_to_sm89INS1_16FlashAttnFwdSm80INS1_25CollectiveMainloopFwdSm80ILi4ELi1ELb0EN4cute5tupleIJNS5_1CILi128EEENS7_ILi48EEENS7_ILi96EEEEEELi96ENS_10bfloat16_tEfNS_4arch4Sm80ELb0ELb0ELb0ELb1ELb1ELb1ELb1ELb1EEENS1_21CollectiveEpilogueFwdINS6_IJS8_SA_S9_EEENS6_IJNS7_ILi1EEESI_SI_EEESC_SE_Li128ELb1ELb1ELb1ELb0EEENS1_36VarlenDynamicPersistentTileSchedulerILi128ELi48ELi128ELi128ELb1ELb1ELb0ELb0ELb1ELb1EEEEEEEEEvNT_6ParamsE,@function
        .size           _ZN7cutlass13device_kernelIN5flash19enable_sm80_to_sm89INS1_16FlashAttnFwdSm80INS1_25CollectiveMainloopFwdSm80ILi4ELi1ELb0EN4cute5tupleIJNS5_1CILi128EEENS7_ILi48EEENS7_ILi96EEEEEELi96ENS_10bfloat16_tEfNS_4arch4Sm80ELb0ELb0ELb0ELb1ELb1ELb1ELb1ELb1EEENS1_21CollectiveEpilogueFwdINS6_IJS8_SA_S9_EEENS6_IJNS7_ILi1EEESI_SI_EEESC_SE_Li128ELb1ELb1ELb1ELb0EEENS1_36VarlenDynamicPersistentTileSchedulerILi128ELi48ELi128ELi128ELb1ELb1ELb0ELb0ELb1ELb1EEEEEEEEEvNT_6ParamsE,(.L_x_11 - _ZN7cutlass13device_kernelIN5flash19enable_sm80_to_sm89INS1_16FlashAttnFwdSm80INS1_25CollectiveMainloopFwdSm80ILi4ELi1ELb0EN4cute5tupleIJNS5_1CILi128EEENS7_ILi48EEENS7_ILi96EEEEEELi96ENS_10bfloat16_tEfNS_4arch4Sm80ELb0ELb0ELb0ELb1ELb1ELb1ELb1ELb1EEENS1_21CollectiveEpilogueFwdINS6_IJS8_SA_S9_EEENS6_IJNS7_ILi1EEESI_SI_EEESC_SE_Li128ELb1ELb1ELb1ELb0EEENS1_36VarlenDynamicPersistentTileSchedulerILi128ELi48ELi128ELi128ELb1ELb1ELb0ELb0ELb1ELb1EEEEEEEEEvNT_6ParamsE)
        .other          _ZN7cutlass13device_kernelIN5flash19enable_sm80_to_sm89INS1_16FlashAttnFwdSm80INS1_25CollectiveMainloopFwdSm80ILi4ELi1ELb0EN4cute5tupleIJNS5_1CILi128EEENS7_ILi48EEENS7_ILi96EEEEEELi96ENS_10bfloat16_tEfNS_4arch4Sm80ELb0ELb0ELb0ELb1ELb1ELb1ELb1ELb1EEENS1_21CollectiveEpilogueFwdINS6_IJS8_SA_S9_EEENS6_IJNS7_ILi1EEESI_SI_EEESC_SE_Li128ELb1ELb1ELb1ELb0EEENS1_36VarlenDynamicPersistentTileSchedulerILi128ELi48ELi128ELi128ELb1ELb1ELb0ELb0ELb1ELb1EEEEEEEEEvNT_6ParamsE,@"STO_CUDA_ENTRY STV_DEFAULT"
_ZN7cutlass13device_kernelIN5flash19enable_sm80_to_sm89INS1_16FlashAttnFwdSm80INS1_25CollectiveMainloopFwdSm80ILi4ELi1ELb0EN4cute5tupleIJNS5_1CILi128EEENS7_ILi48EEENS7_ILi96EEEEEELi96ENS_10bfloat16_tEfNS_4arch4Sm80ELb0ELb0ELb0ELb1ELb1ELb1ELb1ELb1EEENS1_21CollectiveEpilogueFwdINS6_IJS8_SA_S9_EEENS6_IJNS7_ILi1EEESI_SI_EEESC_SE_Li128ELb1ELb1ELb1ELb0EEENS1_36VarlenDynamicPersistentTileSchedulerILi128ELi48ELi128ELi128ELb1ELb1ELb0ELb0ELb1ELb1EEEEEEEEEvNT_6ParamsE:
[----:B------:R-:W-:Y:S01]  /*0000*/  LDC R1, c[0x0][0x37c] ;  /* 0x0000df00ff017b82 */ /* 0x000fe20000000800 */
[----:B------:R-:W-:Y:S05]  /*0010*/  EXIT ;  /* 0x000000000000794d */ /* 0x000fea0003800000 */
.L_x_2:
        /* <DEDUP_REMOVED lines=14> */
.L_x_11:


//--------------------- .text._ZN7cutlass13device_kernelIN5flash19enable_sm80_to_sm89INS1_16FlashAttnFwdSm80INS1_25CollectiveMainloopFwdSm80ILi4ELi1ELb0EN4cute5tupleIJNS5_1CILi128EEENS7_ILi48EEENS7_ILi96EEEEEELi96ENS_10bfloat16_tEfNS_4arch4Sm80ELb0ELb1ELb0ELb0ELb1ELb0ELb1ELb1EEENS1_21CollectiveEpilogueFwdINS6_IJS8_SA_S9_EEENS6_IJNS7_ILi1EEESI_SI_EEESC_SE_Li128ELb0ELb1ELb1ELb0EEENS1_19SingleTileSchedulerILb0ELb1ELb1ELi128EEEEEEEEEvNT_6ParamsE --------------------------
	.section	.text._ZN7cutlass13device_kernelIN5flash19enable_sm80_to_sm89INS1_16FlashAttnFwdSm80INS1_25CollectiveMainloopFwdSm80ILi4ELi1ELb0EN4cute5tupleIJNS5_1CILi128EEENS7_ILi48EEENS7_ILi96EEEEEELi96ENS_10bfloat16_tEfNS_4arch4Sm80ELb0ELb1ELb0ELb0ELb1ELb0ELb1ELb1EEENS1_21CollectiveEpilogueFwdINS6_IJS8_SA_S9_EEENS6_IJNS7_ILi1EEESI_SI_EEESC_SE_Li128ELb0ELb1ELb1ELb0EEENS1_19SingleTileSchedulerILb0ELb1ELb1ELi128EEEEEEEEEvNT_6ParamsE,"ax",@progbits
	.align	128
.text._ZN7cutlass13device_kernelIN5flash19enable_sm80_to_sm89INS1_16FlashAttnFwdSm80INS1_25CollectiveMainloopFwdSm80ILi4ELi1ELb0EN4cute5tupleIJNS5_1CILi128EEENS7_ILi48EEENS7_ILi96EEEEEELi96ENS_10bfloat16_tEfNS_4arch4Sm80ELb0ELb1ELb0ELb0ELb1ELb0ELb1ELb1EEENS1_21CollectiveEpilogueFwdINS6_IJS8_SA_S9_EEENS6_IJNS7_ILi1EEESI_SI_EEESC_SE_Li128ELb0ELb1ELb1ELb0EEENS1_19SingleTileSchedulerILb0ELb1ELb1ELi128EEEEEEEEEvNT_6ParamsE:
        .type           _ZN7cutlass13device_kernelIN5flash19enable_sm80_to_sm89INS1_16FlashAttnFwdSm80INS1_25CollectiveMainloopFwdSm80ILi4ELi1ELb0EN4cute5tupleIJNS5_1CILi128EEENS7_ILi48EEENS7_ILi96EEEEEELi96ENS_10bfloat16_tEfNS_4arch4Sm80ELb0ELb1ELb0ELb0ELb1ELb0ELb1ELb1EEENS1_21CollectiveEpilogueFwdINS6_IJS8_SA_S9_EEENS6_IJNS7_ILi1EEESI_SI_EEESC_SE_Li128ELb0ELb1ELb1ELb0EEENS1_19SingleTileSchedulerILb0ELb1ELb1ELi128EEEEEEEEEvNT_6ParamsE,@function
        .size           _ZN7cutlass13device_kernelIN5flash19enable_sm80_to_sm89INS1_16FlashAttnFwdSm80INS1_25CollectiveMainloopFwdSm80ILi4ELi1ELb0EN4cute5tupleIJNS5_1CILi128EEENS7_ILi48EEENS7_ILi96EEEEEELi96ENS_10bfloat16_tEfNS_4arch4Sm80ELb0ELb1ELb0ELb0ELb1ELb0ELb1ELb1EEENS1_21CollectiveEpilogueFwdINS6_IJS8_SA_S9_EEENS6_IJNS7_ILi1EEESI_SI_EEESC_SE_Li128ELb0ELb1ELb1ELb0EEENS1_19SingleTileSchedulerILb0ELb1ELb1ELi128EEEEEEEEEvNT_6ParamsE,(.L_x_12 - _ZN7cutlass13device_kernelIN5flash19enable_sm80_to_sm89INS1_16FlashAttnFwdSm80INS1_25CollectiveMainloopFwdSm80ILi4ELi1ELb0EN4cute5tupleIJNS5_1CILi128EEENS7_ILi48EEENS7_ILi96EEEEEELi96ENS_10bfloat16_tEfNS_4arch4Sm80ELb0ELb1ELb0ELb0ELb1ELb0ELb1ELb1EEENS1_21CollectiveEpilogueFwdINS6_IJS8_SA_S9_EEENS6_IJNS7_ILi1EEESI_SI_EEESC_SE_Li128ELb0ELb1ELb1ELb0EEENS1_19SingleTileSchedulerILb0ELb1ELb1ELi128EEEEEEEEEvNT_6ParamsE)
        .other          _ZN7cutlass13device_kernelIN5flash19enable_sm80_to_sm89INS1_16FlashAttnFwdSm80INS1_25CollectiveMainloopFwdSm80ILi4ELi1ELb0EN4cute5tupleIJNS5_1CILi128EEENS7_ILi48EEENS7_ILi96EEEEEELi96ENS_10bfloat16_tEfNS_4arch4Sm80ELb0ELb1ELb0ELb0ELb1ELb0ELb1ELb1EEENS1_21CollectiveEpilogueFwdINS6_IJS8_SA_S9_EEENS6_IJNS7_ILi1EEESI_SI_EEESC_SE_Li128ELb0ELb1ELb1ELb0EEENS1_19SingleTileSchedulerILb0ELb1ELb1ELi128EEEEEEEEEvNT_6ParamsE,@"STO_CUDA_ENTRY STV_DEFAULT"
_ZN7cutlass13device_kernelIN5flash19enable_sm80_to_sm89INS1_16FlashAttnFwdSm80INS1_25CollectiveMainloopFwdSm80ILi4ELi1ELb0EN4cute5tupleIJNS5_1CILi128EEENS7_ILi48EEENS7_ILi96EEEEEELi96ENS_10bfloat16_tEfNS_4arch4Sm80ELb0ELb1ELb0ELb0ELb1ELb0ELb1ELb1EEENS1_21CollectiveEpilogueFwdINS6_IJS8_SA_S9_EEENS6_IJNS7_ILi1EEESI_SI_EEESC_SE_Li128ELb0ELb1ELb1ELb0EEENS1_19SingleTileSchedulerILb0ELb1ELb1ELi128EEEEEEEEEvNT_6ParamsE:
[----:B------:R-:W-:Y:S01]  /*0000*/  LDC R1, c[0x0][0x37c] ;  /* 0x0000df00ff017b82 */ /* 0x000fe20000000800 */
[----:B------:R-:W-:Y:S05]  /*0010*/  EXIT ;  /* 0x000000000000794d */ /* 0x000fea0003800000 */
.L_x_3:
        /* <DEDUP_REMOVED lines=14> */
.L_x_12:


//--------------------- .text._ZN7cutlass13device_kernelIN5flash19enable_sm80_to_sm89INS1_16FlashAttnFwdSm80INS1_25CollectiveMainloopFwdSm80ILi4ELi1ELb0EN4cute5tupleIJNS5_1CILi128EEENS7_ILi48EEENS7_ILi96EEEEEELi96ENS_10bfloat16_tEfNS_4arch4Sm80ELb0ELb1ELb0ELb1ELb1ELb0ELb1ELb1EEENS1_21CollectiveEpilogueFwdINS6_IJS8_SA_S9_EEENS6_IJNS7_ILi1EEESI_SI_EEESC_SE_Li128ELb1ELb1ELb1ELb0EEENS1_36VarlenDynamicPersistentTileSchedulerILi128ELi48ELi128ELi128ELb1ELb1ELb0ELb1ELb0ELb1EEEEEEEEEvNT_6ParamsE --------------------------
	.section	.text._ZN7cutlass13device_kernelIN5flash19enable_sm80_to_sm89INS1_16FlashAttnFwdSm80INS1_25CollectiveMainloopFwdSm80ILi4ELi1ELb0EN4cute5tupleIJNS5_1CILi128EEENS7_ILi48EEENS7_ILi96EEEEEELi96ENS_10bfloat16_tEfNS_4arch4Sm80ELb0ELb1ELb0ELb1ELb1ELb0ELb1ELb1EEENS1_21CollectiveEpilogueFwdINS6_IJS8_SA_S9_EEENS6_IJNS7_ILi1EEESI_SI_EEESC_SE_Li128ELb1ELb1ELb1ELb0EEENS1_36VarlenDynamicPersistentTileSchedulerILi128ELi48ELi128ELi128ELb1ELb1ELb0ELb1ELb0ELb1EEEEEEEEEvNT_6ParamsE,"ax",@progbits
	.align	128
.text._ZN7cutlass13device_kernelIN5flash19enable_sm80_to_sm89INS1_16FlashAttnFwdSm80INS1_25CollectiveMainloopFwdSm80ILi4ELi1ELb0EN4cute5tupleIJNS5_1CILi128EEENS7_ILi48EEENS7_ILi96EEEEEELi96ENS_10bfloat16_tEfNS_4arch4Sm80ELb0ELb1ELb0ELb1ELb1ELb0ELb1ELb1EEENS1_21CollectiveEpilogueFwdINS6_IJS8_SA_S9_EEENS6_IJNS7_ILi1EEESI_SI_EEESC_SE_Li128ELb1ELb1ELb1ELb0EEENS1_36VarlenDynamicPersistentTileSchedulerILi128ELi48ELi128ELi128ELb1ELb1ELb0ELb1ELb0ELb1EEEEEEEEEvNT_6ParamsE:
        .type           _ZN7cutlass13device_kernelIN5flash19enable_sm80_to_sm89INS1_16FlashAttnFwdSm80INS1_25CollectiveMainloopFwdSm80ILi4ELi1ELb0EN4cute5tupleIJNS5_1CILi128EEENS7_ILi48EEENS7_ILi96EEEEEELi96ENS_10bfloat16_tEfNS_4arch4Sm80ELb0ELb1ELb0ELb1ELb1ELb0ELb1ELb1EEENS1_21CollectiveEpilogueFwdINS6_IJS8_SA_S9_EEENS6_IJNS7_ILi1EEESI_SI_EEESC_SE_Li128ELb1ELb1ELb1ELb0EEENS1_36VarlenDynamicPersistentTileSchedulerILi128ELi48ELi128ELi128ELb1ELb1ELb0ELb1ELb0ELb1EEEEEEEEEvNT_6ParamsE,@function
        .size           _ZN7cutlass13device_kernelIN5flash19enable_sm80_to_sm89INS1_16FlashAttnFwdSm80INS1_25CollectiveMainloopFwdSm80ILi4ELi1ELb0EN4cute5tupleIJNS5_1CILi128EEENS7_ILi48EEENS7_ILi96EEEEEELi96ENS_10bfloat16_tEfNS_4arch4Sm80ELb0ELb1ELb0ELb1ELb1ELb0ELb1ELb1EEENS1_21CollectiveEpilogueFwdINS6_IJS8_SA_S9_EEENS6_IJNS7_ILi1EEESI_SI_EEESC_SE_Li128ELb1ELb1ELb1ELb0EEENS1_36VarlenDynamicPersistentTileSchedulerILi128ELi48ELi128ELi128ELb1ELb1ELb0ELb1ELb0ELb1EEEEEEEEEvNT_6ParamsE,(.L_x_13 - _ZN7cutlass13device_kernelIN5flash19enable_sm80_to_sm89INS1_16FlashAttnFwdSm80INS1_25CollectiveMainloopFwdSm80ILi4ELi1ELb0EN4cute5tupleIJNS5_1CILi128EEENS7_ILi48EEENS7_ILi96EEEEEELi96ENS_10bfloat16_tEfNS_4arch4Sm80ELb0ELb1ELb0ELb1ELb1ELb0ELb1ELb1EEENS1_21CollectiveEpilogueFwdINS6_IJS8_SA_S9_EEENS6_IJNS7_ILi1EEESI_SI_EEESC_SE_Li128ELb1ELb1ELb1ELb0EEENS1_36VarlenDynamicPersistentTileSchedulerILi128ELi48ELi128ELi128ELb1ELb1ELb0ELb1ELb0ELb1EEEEEEEEEvNT_6ParamsE)
        .other          _ZN7cutlass13device_kernelIN5flash19enable_sm80_to_sm89INS1_16FlashAttnFwdSm80INS1_25CollectiveMainloopFwdSm80ILi4ELi1ELb0EN4cute5tupleIJNS5_1CILi128EEENS7_ILi48EEENS7_ILi96EEEEEELi96ENS_10bfloat16_tEfNS_4arch4Sm80ELb0ELb1ELb0ELb1ELb1ELb0ELb1ELb1EEENS1_21CollectiveEpilogueFwdINS6_IJS8_SA_S9_EEENS6_IJNS7_ILi1EEESI_SI_EEESC_SE_Li128ELb1ELb1ELb1ELb0EEENS1_36VarlenDynamicPersistentTileSchedulerILi128ELi48ELi128ELi128ELb1ELb1ELb0ELb1ELb0ELb1EEEEEEEEEvNT_6ParamsE,@"STO_CUDA_ENTRY STV_DEFAULT"
_ZN7cutlass13device_kernelIN5flash19enable_sm80_to_sm89INS1_16FlashAttnFwdSm80INS1_25CollectiveMainloopFwdSm80ILi4ELi1ELb0EN4cute5tupleIJNS5_1CILi128EEENS7_ILi48EEENS7_ILi96EEEEEELi96ENS_10bfloat16_tEfNS_4arch4Sm80ELb0ELb1ELb0ELb1ELb1ELb0ELb1ELb1EEENS1_21CollectiveEpilogueFwdINS6_IJS8_SA_S9_EEENS6_IJNS7_ILi1EEESI_SI_EEESC_SE_Li128ELb1ELb1ELb1ELb0EEENS1_36VarlenDynamicPersistentTileSchedulerILi128ELi48ELi128ELi128ELb1ELb1ELb0ELb1ELb0ELb1EEEEEEEEEvNT_6ParamsE:
[----:B------:R-:W-:Y:S01]  /*0000*/  LDC R1, c[0x0][0x37c] ;  /* 0x0000df00ff017b82 */ /* 0x000fe20000000800 */
[----:B------:R-:W-:Y:S05]  /*0010*/  EXIT ;  /* 0x000000000000794d */ /* 0x000fea0003800000 */
.L_x_4:
        /* <DEDUP_REMOVED lines=14> */
.L_x_13:


//--------------------- .text._ZN7cutlass13device_kernelIN5flash19enable_sm80_to_sm89INS1_16FlashAttnFwdSm80INS1_25CollectiveMainloopFwdSm80ILi4ELi1ELb0EN4cute5tupleIJNS5_1CILi128EEENS7_ILi48EEENS7_ILi96EEEEEELi96ENS_10bfloat16_tEfNS_4arch4Sm80ELb0ELb1ELb0ELb1ELb1ELb1ELb1ELb1EEENS1_21CollectiveEpilogueFwdINS6_IJS8_SA_S9_EEENS6_IJNS7_ILi1EEESI_SI_EEESC_SE_Li128ELb1ELb1ELb1ELb0EEENS1_36VarlenDynamicPersistentTileSchedulerILi128ELi48ELi128ELi128ELb1ELb1ELb0ELb1ELb0ELb1EEEEEEEEEvNT_6ParamsE --------------------------
	.section	.text._ZN7cutlass13device_kernelIN5flash19enable_sm80_to_sm89INS1_16FlashAttnFwdSm80INS1_25CollectiveMainloopFwdSm80ILi4ELi1ELb0EN4cute5tupleIJNS5_1CILi128EEENS7_ILi48EEENS7_ILi96EEEEEELi96ENS_10bfloat16_tEfNS_4arch4Sm80ELb0ELb1ELb0ELb1ELb1ELb1ELb1ELb1EEENS1_21CollectiveEpilogueFwdINS6_IJS8_SA_S9_EEENS6_IJNS7_ILi1EEESI_SI_EEESC_SE_Li128ELb1ELb1ELb1ELb0EEENS1_36VarlenDynamicPersistentTileSchedulerILi128ELi48ELi128ELi128ELb1ELb1ELb0ELb1ELb0ELb1EEEEEEEEEvNT_6ParamsE,"ax",@progbits
	.align	128
.text._ZN7cutlass13device_kernelIN5flash19enable_sm80_to_sm89INS1_16FlashAttnFwdSm80INS1_25CollectiveMainloopFwdSm80ILi4ELi1ELb0EN4cute5tupleIJNS5_1CILi128EEENS7_ILi48EEENS7_ILi96EEEEEELi96ENS_10bfloat16_tEfNS_4arch4Sm80ELb0ELb1ELb0ELb1ELb1ELb1ELb1ELb1EEENS1_21CollectiveEpilogueFwdINS6_IJS8_SA_S9_EEENS6_IJNS7_ILi1EEESI_SI_EEESC_SE_Li128ELb1ELb1ELb1ELb0EEENS1_36VarlenDynamicPersistentTileSchedulerILi128ELi48ELi128ELi128ELb1ELb1ELb0ELb1ELb0ELb1EEEEEEEEEvNT_6ParamsE:
        .type           _ZN7cutlass13device_kernelIN5flash19enable_sm80_to_sm89INS1_16FlashAttnFwdSm80INS1_25CollectiveMainloopFwdSm80ILi4ELi1ELb0EN4cute5tupleIJNS5_1CILi128EEENS7_ILi48EEENS7_ILi96EEEEEELi96ENS_10bfloat16_tEfNS_4arch4Sm80ELb0ELb1ELb0ELb1ELb1ELb1ELb1ELb1EEENS1_21CollectiveEpilogueFwdINS6_IJS8_SA_S9_EEENS6_IJNS7_ILi1EEESI_SI_EEESC_SE_Li128ELb1ELb1ELb1ELb0EEENS1_36VarlenDynamicPersistentTileSchedulerILi128ELi48ELi128ELi128ELb1ELb1ELb0ELb1ELb0ELb1EEEEEEEEEvNT_6ParamsE,@function
        .size           _ZN7cutlass13device_kernelIN5flash19enable_sm80_to_sm89INS1_16FlashAttnFwdSm80INS1_25CollectiveMainloopFwdSm80ILi4ELi1ELb0EN4cute5tupleIJNS5_1CILi128EEENS7_ILi48EEENS7_ILi96EEEEEELi96ENS_10bfloat16_tEfNS_4arch4Sm80ELb0ELb1ELb0ELb1ELb1ELb1ELb1ELb1EEENS1_21CollectiveEpilogueFwdINS6_IJS8_SA_S9_EEENS6_IJNS7_ILi1EEESI_SI_EEESC_SE_Li128ELb1ELb1ELb1ELb0EEENS1_36VarlenDynamicPersistentTileSchedulerILi128ELi48ELi128ELi128ELb1ELb1ELb0ELb1ELb0ELb1EEEEEEEEEvNT_6ParamsE,(.L_x_14 - _ZN7cutlass13device_kernelIN5flash19enable_sm80_to_sm89INS1_16FlashAttnFwdSm80INS1_25CollectiveMainloopFwdSm80ILi4ELi1ELb0EN4cute5tupleIJNS5_1CILi128EEENS7_ILi48EEENS7_ILi96EEEEEELi96ENS_10bfloat16_tEfNS_4arch4Sm80ELb0ELb1ELb0ELb1ELb1ELb1ELb1ELb1EEENS1_21CollectiveEpilogueFwdINS6_IJS8_SA_S9_EEENS6_IJNS7_ILi1EEESI_SI_EEESC_SE_Li128ELb1ELb1ELb1ELb0EEENS1_36VarlenDynamicPersistentTileSchedulerILi128ELi48ELi128ELi128ELb1ELb1ELb0ELb1ELb0ELb1EEEEEEEEEvNT_6ParamsE)
        .other          _ZN7cutlass13device_kernelIN5flash19enable_sm80_to_sm89INS1_16FlashAttnFwdSm80INS1_25CollectiveMainloopFwdSm80ILi4ELi1ELb0EN4cute5tupleIJNS5_1CILi128EEENS7_ILi48EEENS7_ILi96EEEEEELi96ENS_10bfloat16_tEfNS_4arch4Sm80ELb0ELb1ELb0ELb1ELb1ELb1ELb1ELb1EEENS1_21CollectiveEpilogueFwdINS6_IJS8_SA_S9_EEENS6_IJNS7_ILi1EEESI_SI_EEESC_SE_Li128ELb1ELb1ELb1ELb0EEENS1_36VarlenDynamicPersistentTileSchedulerILi128ELi48ELi128ELi128ELb1ELb1ELb0ELb1ELb0ELb1EEEEEEEEEvNT_6ParamsE,@"STO_CUDA_ENTRY STV_DEFAULT"
_ZN7cutlass13device_kernelIN5flash19enable_sm80_to_sm89INS1_16FlashAttnFwdSm80INS1_25CollectiveMainloopFwdSm80ILi4ELi1ELb0EN4cute5tupleIJNS5_1CILi128EEENS7_ILi48EEENS7_ILi96EEEEEELi96ENS_10bfloat16_tEfNS_4arch4Sm80ELb0ELb1ELb0ELb1ELb1ELb1ELb1ELb1EEENS1_21CollectiveEpilogueFwdINS6_IJS8_SA_S9_EEENS6_IJNS7_ILi1EEESI_SI_EEESC_SE_Li128ELb1ELb1ELb1ELb0EEENS1_36VarlenDynamicPersistentTileSchedulerILi128ELi48ELi128ELi128ELb1ELb1ELb0ELb1ELb0ELb1EEEEEEEEEvNT_6ParamsE:
[----:B------:R-:W-:Y:S01]  /*0000*/  LDC R1, c[0x0][0x37c] ;  /* 0x0000df00ff017b82 */ /* 0x000fe20000000800 */
[----:B------:R-:W-:Y:S05]  /*0010*/  EXIT ;  /* 0x000000000000794d */ /* 0x000fea0003800000 */
.L_x_5:
        /* <DEDUP_REMOVED lines=14> */
.L_x_14:


//--------------------- .text._ZN7cutlass13device_kernelIN5flash19enable_sm80_to_sm89INS1_16FlashAttnFwdSm80INS1_25CollectiveMainloopFwdSm80ILi4ELi1ELb0EN4cute5tupleIJNS5_1CILi128EEENS7_ILi64EEENS7_ILi96EEEEEELi96ENS_10bfloat16_tEfNS_4arch4Sm80ELb1ELb0ELb0ELb0ELb1ELb0ELb1ELb1EEENS1_21CollectiveEpilogueFwdINS6_IJS8_SA_S9_EEENS6_IJNS7_ILi1EEESI_SI_EEESC_SE_Li128ELb0ELb1ELb1ELb0EEENS1_30DynamicPersistentTileSchedulerILi128ELi128ELb1ELb1ELb0EEEEEEEEEvNT_6ParamsE --------------------------
	.section	.text._ZN7cutlass13device_kernelIN5flash19enable_sm80_to_sm89INS1_16FlashAttnFwdSm80INS1_25CollectiveMainloopFwdSm80ILi4ELi1ELb0EN4cute5tupleIJNS5_1CILi128EEENS7_ILi64EEENS7_ILi96EEEEEELi96ENS_10bfloat16_tEfNS_4arch4Sm80ELb1ELb0ELb0ELb0ELb1ELb0ELb1ELb1EEENS1_21CollectiveEpilogueFwdINS6_IJS8_SA_S9_EEENS6_IJNS7_ILi1EEESI_SI_EEESC_SE_Li128ELb0ELb1ELb1ELb0EEENS1_30DynamicPersistentTileSchedulerILi128ELi128ELb1ELb1ELb0EEEEEEEEEvNT_6ParamsE,"ax",@progbits
	.align	128
.text._ZN7cutlass13device_kernelIN5flash19enable_sm80_to_sm89INS1_16FlashAttnFwdSm80INS1_25CollectiveMainloopFwdSm80ILi4ELi1ELb0EN4cute5tupleIJNS5_1CILi128EEENS7_ILi64EEENS7_ILi96EEEEEELi96ENS_10bfloat16_tEfNS_4arch4Sm80ELb1ELb0ELb0ELb0ELb1ELb0ELb1ELb1EEENS1_21CollectiveEpilogueFwdINS6_IJS8_SA_S9_EEENS6_IJNS7_ILi1EEESI_SI_EEESC_SE_Li128ELb0ELb1ELb1ELb0EEENS1_30DynamicPersistentTileSchedulerILi128ELi128ELb1ELb1ELb0EEEEEEEEEvNT_6ParamsE:
        .type           _ZN7cutlass13device_kernelIN5flash19enable_sm80_to_sm89INS1_16FlashAttnFwdSm80INS1_25CollectiveMainloopFwdSm80ILi4ELi1ELb0EN4cute5tupleIJNS5_1CILi128EEENS7_ILi64EEENS7_ILi96EEEEEELi96ENS_10bfloat16_tEfNS_4arch4Sm80ELb1ELb0ELb0ELb0ELb1ELb0ELb1ELb1EEENS1_21CollectiveEpilogueFwdINS6_IJS8_SA_S9_EEENS6_IJNS7_ILi1EEESI_SI_EEESC_SE_Li128ELb0ELb1ELb1ELb0EEENS1_30DynamicPersistentTileSchedulerILi128ELi128ELb1ELb1ELb0EEEEEEEEEvNT_6ParamsE,@function
        .size           _ZN7cutlass13device_kernelIN5flash19enable_sm80_to_sm89INS1_16FlashAttnFwdSm80INS1_25CollectiveMainloopFwdSm80ILi4ELi1ELb0EN4cute5tupleIJNS5_1CILi128EEENS7_ILi64EEENS7_ILi96EEEEEELi96ENS_10bfloat16_tEfNS_4arch4Sm80ELb1ELb0ELb0ELb0ELb1ELb0ELb1ELb1EEENS1_21CollectiveEpilogueFwdINS6_IJS8_SA_S9_EEENS6_IJNS7_ILi1EEESI_SI_EEESC_SE_Li128ELb0ELb1ELb1ELb0EEENS1_30DynamicPersistentTileSchedulerILi128ELi128ELb1ELb1ELb0EEEEEEEEEvNT_6ParamsE,(.L_x_15 - _ZN7cutlass13device_kernelIN5flash19enable_sm80_to_sm89INS1_16FlashAttnFwdSm80INS1_25CollectiveMainloopFwdSm80ILi4ELi1ELb0EN4cute5tupleIJNS5_1CILi128EEENS7_ILi64EEENS7_ILi96EEEEEELi96ENS_10bfloat16_tEfNS_4arch4Sm80ELb1ELb0ELb0ELb0ELb1ELb0ELb1ELb1EEENS1_21CollectiveEpilogueFwdINS6_IJS8_SA_S9_EEENS6_IJNS7_ILi1EEESI_SI_EEESC_SE_Li128ELb0ELb1ELb1ELb0EEENS1_30DynamicPersistentTileSchedulerILi128ELi128ELb1ELb1ELb0EEEEEEEEEvNT_6ParamsE)
        .other          _ZN7cutlass13device_kernelIN5flash19enable_sm80_to_sm89INS1_16FlashAttnFwdSm80INS1_25CollectiveMainloopFwdSm80ILi4ELi1ELb0EN4cute5tupleIJNS5_1CILi128EEENS7_ILi64EEENS7_ILi96EEEEEELi96ENS_10bfloat16_tEfNS_4arch4Sm80ELb1ELb0ELb0ELb0ELb1ELb0ELb1ELb1EEENS1_21CollectiveEpilogueFwdINS6_IJS8_SA_S9_EEENS6_IJNS7_ILi1EEESI_SI_EEESC_SE_Li128ELb0ELb1ELb1ELb0EEENS1_30DynamicPersistentTileSchedulerILi128ELi128ELb1ELb1ELb0EEEEEEEEEvNT_6ParamsE,@"STO_CUDA_ENTRY STV_DEFAULT"
_ZN7cutlass13device_kernelIN5flash19enable_sm80_to_sm89INS1_16FlashAttnFwdSm80INS1_25CollectiveMainloopFwdSm80ILi4ELi1ELb0EN4cute5tupleIJNS5_1CILi128EEENS7_ILi64EEENS7_ILi96EEEEEELi96ENS_10bfloat16_tEfNS_4arch4Sm80ELb1ELb0ELb0ELb0ELb1ELb0ELb1ELb1EEENS1_21CollectiveEpilogueFwdINS6_IJS8_SA_S9_EEENS6_IJNS7_ILi1EEESI_SI_EEESC_SE_Li128ELb0ELb1ELb1ELb0EEENS1_30DynamicPersistentTileSchedulerILi128ELi128ELb1ELb1ELb0EEEEEEEEEvNT_6ParamsE:
[----:B------:R-:W-:Y:S01]  /*0000*/  LDC R1, c[0x0][0x37c] ;  /* 0x0000df00ff017b82 */ /* 0x000fe20000000800 */
[----:B------:R-:W-:Y:S05]  /*0010*/  EXIT ;  /* 0x000000000000794d */ /* 0x000fea0003800000 */
.L_x_6:
        /* <DEDUP_REMOVED lines=14> */
.L_x_15:


//--------------------- .text._ZN7cutlass13device_kernelIN5flash19enable_sm80_to_sm89INS1_16FlashAttnFwdSm80INS1_25CollectiveMainloopFwdSm80ILi4ELi1ELb0EN4cute5tupleIJNS5_1CILi128EEENS7_ILi48EEENS7_ILi96EEEEEELi96ENS_10bfloat16_tEfNS_4arch4Sm80ELb1ELb0ELb0ELb1ELb1ELb0ELb1ELb1EEENS1_21CollectiveEpilogueFwdINS6_IJS8_SA_S9_EEENS6_IJNS7_ILi1EEESI_SI_EEESC_SE_Li128ELb1ELb1ELb1ELb0EEENS1_36VarlenDynamicPersistentTileSchedulerILi128ELi48ELi128ELi128ELb1ELb1ELb0ELb1ELb1ELb1EEEEEEEEEvNT_6ParamsE --------------------------
	.section	.text._ZN7cutlass13device_kernelIN5flash19enable_sm80_to_sm89INS1_16FlashAttnFwdSm80INS1_25CollectiveMainloopFwdSm80ILi4ELi1ELb0EN4cute5tupleIJNS5_1CILi128EEENS7_ILi48EEENS7_ILi96EEEEEELi96ENS_10bfloat16_tEfNS_4arch4Sm80ELb1ELb0ELb0ELb1ELb1ELb0ELb1ELb1EEENS1_21CollectiveEpilogueFwdINS6_IJS8_SA_S9_EEENS6_IJNS7_ILi1EEESI_SI_EEESC_SE_Li128ELb1ELb1ELb1ELb0EEENS1_36VarlenDynamicPersistentTileSchedulerILi128ELi48ELi128ELi128ELb1ELb1ELb0ELb1ELb1ELb1EEEEEEEEEvNT_6ParamsE,"ax",@progbits
	.align	128
.text._ZN7cutlass13device_kernelIN5flash19enable_sm80_to_sm89INS1_16FlashAttnFwdSm80INS1_25CollectiveMainloopFwdSm80ILi4ELi1ELb0EN4cute5tupleIJNS5_1CILi128EEENS7_ILi48EEENS7_ILi96EEEEEELi96ENS_10bfloat16_tEfNS_4arch4Sm80ELb1ELb0ELb0ELb1ELb1ELb0ELb1ELb1EEENS1_21CollectiveEpilogueFwdINS6_IJS8_SA_S9_EEENS6_IJNS7_ILi1EEESI_SI_EEESC_SE_Li128ELb1ELb1ELb1ELb0EEENS1_36VarlenDynamicPersistentTileSchedulerILi128ELi48ELi128ELi128ELb1ELb1ELb0ELb1ELb1ELb1EEEEEEEEEvNT_6ParamsE:
        .type           _ZN7cutlass13device_kernelIN5flash19enable_sm80_to_sm89INS1_16FlashAttnFwdSm80INS1_25CollectiveMainloopFwdSm80ILi4ELi1ELb0EN4cute5tupleIJNS5_1CILi128EEENS7_ILi48EEENS7_ILi96EEEEEELi96ENS_10bfloat16_tEfNS_4arch4Sm80ELb1ELb0ELb0ELb1ELb1ELb0ELb1ELb1EEENS1_21CollectiveEpilogueFwdINS6_IJS8_SA_S9_EEENS6_IJNS7_ILi1EEESI_SI_EEESC_SE_Li128ELb1ELb1ELb1ELb0EEENS1_36VarlenDynamicPersistentTileSchedulerILi128ELi48ELi128ELi128ELb1ELb1ELb0ELb1ELb1ELb1EEEEEEEEEvNT_6ParamsE,@function
        .size           _ZN7cutlass13device_kernelIN5flash19enable_sm80_to_sm89INS1_16FlashAttnFwdSm80INS1_25CollectiveMainloopFwdSm80ILi4ELi1ELb0EN4cute5tupleIJNS5_1CILi128EEENS7_ILi48EEENS7_ILi96EEEEEELi96ENS_10bfloat16_tEfNS_4arch4Sm80ELb1ELb0ELb0ELb1ELb1ELb0ELb1ELb1EEENS1_21CollectiveEpilogueFwdINS6_IJS8_SA_S9_EEENS6_IJNS7_ILi1EEESI_SI_EEESC_SE_Li128ELb1ELb1ELb1ELb0EEENS1_36VarlenDynamicPersistentTileSchedulerILi128ELi48ELi128ELi128ELb1ELb1ELb0ELb1ELb1ELb1EEEEEEEEEvNT_6ParamsE,(.L_x_16 - _ZN7cutlass13device_kernelIN5flash19enable_sm80_to_sm89INS1_16FlashAttnFwdSm80INS1_25CollectiveMainloopFwdSm80ILi4ELi1ELb0EN4cute5tupleIJNS5_1CILi128EEENS7_ILi48EEENS7_ILi96EEEEEELi96ENS_10bfloat16_tEfNS_4arch4Sm80ELb1ELb0ELb0ELb1ELb1ELb0ELb1ELb1EEENS1_21CollectiveEpilogueFwdINS6_IJS8_SA_S9_EEENS6_IJNS7_ILi1EEESI_SI_EEESC_SE_Li128ELb1ELb1ELb1ELb0EEENS1_36VarlenDynamicPersistentTileSchedulerILi128ELi48ELi128ELi128ELb1ELb1ELb0ELb1ELb1ELb1EEEEEEEEEvNT_6ParamsE)
        .other          _ZN7cutlass13device_kernelIN5flash19enable_sm80_to_sm89INS1_16FlashAttnFwdSm80INS1_25CollectiveMainloopFwdSm80ILi4ELi1ELb0EN4cute5tupleIJNS5_1CILi128EEENS7_ILi48EEENS7_ILi96EEEEEELi96ENS_10bfloat16_tEfNS_4arch4Sm80ELb1ELb0ELb0ELb1ELb1ELb0ELb1ELb1EEENS1_21CollectiveEpilogueFwdINS6_IJS8_SA_S9_EEENS6_IJNS7_ILi1EEESI_SI_EEESC_SE_Li128ELb1ELb1ELb1ELb0EEENS1_36VarlenDynamicPersistentTileSchedulerILi128ELi48ELi128ELi128ELb1ELb1ELb0ELb1ELb1ELb1EEEEEEEEEvNT_6ParamsE,@"STO_CUDA_ENTRY STV_DEFAULT"
_ZN7cutlass13device_kernelIN5flash19enable_sm80_to_sm89INS1_16FlashAttnFwdSm80INS1_25CollectiveMainloopFwdSm80ILi4ELi1ELb0EN4cute5tupleIJNS5_1CILi128EEENS7_ILi48EEENS7_ILi96EEEEEELi96ENS_10bfloat16_tEfNS_4arch4Sm80ELb1ELb0ELb0ELb1ELb1ELb0ELb1ELb1EEENS1_21CollectiveEpilogueFwdINS6_IJS8_SA_S9_EEENS6_IJNS7_ILi1EEESI_SI_EEESC_SE_Li128ELb1ELb1ELb1ELb0EEENS1_36VarlenDynamicPersistentTileSchedulerILi128ELi48ELi128ELi128ELb1ELb1ELb0ELb1ELb1ELb1EEEEEEEEEvNT_6ParamsE:
[----:B------:R-:W-:Y:S01]  /*0000*/  LDC R1, c[0x0][0x37c] ;  /* 0x0000df00ff017b82 */ /* 0x000fe20000000800 */
[----:B------:R-:W-:Y:S05]  /*0010*/  EXIT ;  /* 0x000000000000794d */ /* 0x000fea0003800000 */
.L_x_7:
        /* <DEDUP_REMOVED lines=14> */
.L_x_16:


//--------------------- .text._ZN7cutlass13device_kernelIN5flash19enable_sm80_to_sm89INS1_16FlashAttnFwdSm80INS1_25CollectiveMainloopFwdSm80ILi4ELi1ELb0EN4cute5tupleIJNS5_1CILi128EEENS7_ILi48EEENS7_ILi96EEEEEELi96ENS_10bfloat16_tEfNS_4arch4Sm80ELb1ELb0ELb0ELb1ELb1ELb1ELb1ELb1EEENS1_21CollectiveEpilogueFwdINS6_IJS8_SA_S9_EEENS6_IJNS7_ILi1EEESI_SI_EEESC_SE_Li128ELb1ELb1ELb1ELb0EEENS1_36VarlenDynamicPersistentTileSchedulerILi128ELi48ELi128ELi128ELb1ELb1ELb0ELb1ELb1ELb1EEEEEEEEEvNT_6ParamsE --------------------------
	.section	.text._ZN7cutlass13device_kernelIN5flash19enable_sm80_to_sm89INS1_16FlashAttnFwdSm80INS1_25CollectiveMainloopFwdSm80ILi4ELi1ELb0EN4cute5tupleIJNS5_1CILi128EEENS7_ILi48EEENS7_ILi96EEEEEELi96ENS_10bfloat16_tEfNS_4arch4Sm80ELb1ELb0ELb0ELb1ELb1ELb1ELb1ELb1EEENS1_21CollectiveEpilogueFwdINS6_IJS8_SA_S9_EEENS6_IJNS7_ILi1EEESI_SI_EEESC_SE_Li128ELb1ELb1ELb1ELb0EEENS1_36VarlenDynamicPersistentTileSchedulerILi128ELi48ELi128ELi128ELb1ELb1ELb0ELb1ELb1ELb1EEEEEEEEEvNT_6ParamsE,"ax",@progbits
	.align	128
.text._ZN7cutlass13device_kernelIN5flash19enable_sm80_to_sm89INS1_16FlashAttnFwdSm80INS1_25CollectiveMainloopFwdSm80ILi4ELi1ELb0EN4cute5tupleIJNS5_1CILi128EEENS7_ILi48EEENS7_ILi96EEEEEELi96ENS_10bfloat16_tEfNS_4arch4Sm80ELb1ELb0ELb0ELb1ELb1ELb1ELb1ELb1EEENS1_21CollectiveEpilogueFwdINS6_IJS8_SA_S9_EEENS6_IJNS7_ILi1EEESI_SI_EEESC_SE_Li128ELb1ELb1ELb1ELb0EEENS1_36VarlenDynamicPersistentTileSchedulerILi128ELi48ELi128ELi128ELb1ELb1ELb0ELb1ELb1ELb1EEEEEEEEEvNT_6ParamsE:
        .type           _ZN7cutlass13device_kernelIN5flash19enable_sm80_to_sm89INS1_16FlashAttnFwdSm80INS1_25CollectiveMainloopFwdSm80ILi4ELi1ELb0EN4cute5tupleIJNS5_1CILi128EEENS7_ILi48EEENS7_ILi96EEEEEELi96ENS_10bfloat16_tEfNS_4arch4Sm80ELb1ELb0ELb0ELb1ELb1ELb1ELb1ELb1EEENS1_21CollectiveEpilogueFwdINS6_IJS8_SA_S9_EEENS6_IJNS7_ILi1EEESI_SI_EEESC_SE_Li128ELb1ELb1ELb1ELb0EEENS1_36VarlenDynamicPersistentTileSchedulerILi128ELi48ELi128ELi128ELb1ELb1ELb0ELb1ELb1ELb1EEEEEEEEEvNT_6ParamsE,@function
        .size           _ZN7cutlass13device_kernelIN5flash19enable_sm80_to_sm89INS1_16FlashAttnFwdSm80INS1_25CollectiveMainloopFwdSm80ILi4ELi1ELb0EN4cute5tupleIJNS5_1CILi128EEENS7_ILi48EEENS7_ILi96EEEEEELi96ENS_10bfloat16_tEfNS_4arch4Sm80ELb1ELb0ELb0ELb1ELb1ELb1ELb1ELb1EEENS1_21CollectiveEpilogueFwdINS6_IJS8_SA_S9_EEENS6_IJNS7_ILi1EEESI_SI_EEESC_SE_Li128ELb1ELb1ELb1ELb0EEENS1_36VarlenDynamicPersistentTileSchedulerILi128ELi48ELi128ELi128ELb1ELb1ELb0ELb1ELb1ELb1EEEEEEEEEvNT_6ParamsE,(.L_x_17 - _ZN7cutlass13device_kernelIN5flash19enable_sm80_to_sm89INS1_16FlashAttnFwdSm80INS1_25CollectiveMainloopFwdSm80ILi4ELi1ELb0EN4cute5tupleIJNS5_1CILi128EEENS7_ILi48EEENS7_ILi96EEEEEELi96ENS_10bfloat16_tEfNS_4arch4Sm80ELb1ELb0ELb0ELb1ELb1ELb1ELb1ELb1EEENS1_21CollectiveEpilogueFwdINS6_IJS8_SA_S9_EEENS6_IJNS7_ILi1EEESI_SI_EEESC_SE_Li128ELb1ELb1ELb1ELb0EEENS1_36VarlenDynamicPersistentTileSchedulerILi128ELi48ELi128ELi128ELb1ELb1ELb0ELb1ELb1ELb1EEEEEEEEEvNT_6ParamsE)
        .other          _ZN7cutlass13device_kernelIN5flash19enable_sm80_to_sm89INS1_16FlashAttnFwdSm80INS1_25CollectiveMainloopFwdSm80ILi4ELi1ELb0EN4cute5tupleIJNS5_1CILi128EEENS7_ILi48EEENS7_ILi96EEEEEELi96ENS_10bfloat16_tEfNS_4arch4Sm80ELb1ELb0ELb0ELb1ELb1ELb1ELb1ELb1EEENS1_21CollectiveEpilogueFwdINS6_IJS8_SA_S9_EEENS6_IJNS7_ILi1EEESI_SI_EEESC_SE_Li128ELb1ELb1ELb1ELb0EEENS1_36VarlenDynamicPersistentTileSchedulerILi128ELi48ELi128ELi128ELb1ELb1ELb0ELb1ELb1ELb1EEEEEEEEEvNT_6ParamsE,@"STO_CUDA_ENTRY STV_DEFAULT"
_ZN7cutlass13device_kernelIN5flash19enable_sm80_to_sm89INS1_16FlashAttnFwdSm80INS1_25CollectiveMainloopFwdSm80ILi4ELi1ELb0EN4cute5tupleIJNS5_1CILi128EEENS7_ILi48EEENS7_ILi96EEEEEELi96ENS_10bfloat16_tEfNS_4arch4Sm80ELb1ELb0ELb0ELb1ELb1ELb1ELb1ELb1EEENS1_21CollectiveEpilogueFwdINS6_IJS8_SA_S9_EEENS6_IJNS7_ILi1EEESI_SI_EEESC_SE_Li128ELb1ELb1ELb1ELb0EEENS1_36VarlenDynamicPersistentTileSchedulerILi128ELi48ELi128ELi128ELb1ELb1ELb0ELb1ELb1ELb1EEEEEEEEEvNT_6ParamsE:
[----:B------:R-:W-:Y:S01]  /*0000*/  LDC R1, c[0x0][0x37c] ;  /* 0x0000df00ff017b82 */ /* 0x000fe20000000800 */
[----:B------:R-:W-:Y:S05]  /*0010*/  EXIT ;  /* 0x000000000000794d */ /* 0x000fea0003800000 */
.L_x_8:
        /* <DEDUP_REMOVED lines=14> */
.L_x_17:


//--------------------- .nv.shared.reserved.0     --------------------------
	.section	.nv.shared.reserved.0,"aw",@nobits
	.weak		__nv_reservedSMEM_offset_0_alias
	.size		__nv_reservedSMEM_offset_0_alias, 0, 64
	.other		__nv_reservedSMEM_offset_0_alias,@"STO_CUDA_RESERVED_SHARED STV_DEFAULT"
__nv_reservedSMEM_offset_0_alias:
	.zero		0
	.zero		64


//--------------------- .nv.global                --------------------------
	.section	.nv.global,"aw",@nobits
.nv.global:
	.type		_ZN77_INTERNAL_c6b62c19_41_flash_fwd_hdim96_bf16_paged_split_sm80_cu_9d2915ae_35924cute1_E,@object
	.size		_ZN77_INTERNAL_c6b62c19_41_flash_fwd_hdim96_bf16_paged_split_sm80_cu_9d2915ae_35924cute1_E,(_ZN77_INTERNAL_c6b62c19_41_flash_fwd_hdim96_bf16_paged_split_sm80_cu_9d2915ae_35924cuda3std3__45__cpo6cbeginE - _ZN77_INTERNAL_c6b62c19_41_flash_fwd_hdim96_bf16_paged_split_sm80_cu_9d2915ae_35924cute1_E)
_ZN77_INTERNAL_c6b62c19_41_flash_fwd_hdim96_bf16_paged_split_sm80_cu_9d2915ae_35924cute1_E:
	.zero		1
	.type		_ZN77_INTERNAL_c6b62c19_41_flash_fwd_hdim96_bf16_paged_split_sm80_cu_9d2915ae_35924cuda3std3__45__cpo6cbeginE,@object
	.size		_ZN77_INTERNAL_c6b62c19_41_flash_fwd_hdim96_bf16_paged_split_sm80_cu_9d2915ae_35924cuda3std3__45__cpo6cbeginE,(_ZN77_INTERNAL_c6b62c19_41_flash_fwd_hdim96_bf16_paged_split_sm80_cu_9d2915ae_35924cuda3std3__48in_placeE - _ZN77_INTERNAL_c6b62c19_41_flash_fwd_hdim96_bf16_paged_split_sm80_cu_9d2915ae_35924cuda3std3__45__cpo6cbeginE)
_ZN77_INTERNAL_c6b62c19_41_flash_fwd_hdim96_bf16_paged_split_sm80_cu_9d2915ae_35924cuda3std3__45__cpo6cbeginE:
	.zero		1
	.type		_ZN77_INTERNAL_c6b62c19_41_flash_fwd_hdim96_bf16_paged_split_sm80_cu_9d2915ae_35924cuda3std3__48in_placeE,@object
	.size		_ZN77_INTERNAL_c6b62c19_41_flash_fwd_hdim96_bf16_paged_split_sm80_cu_9d2915ae_35924cuda3std3__48in_placeE,(_ZN77_INTERNAL_c6b62c19_41_flash_fwd_hdim96_bf16_paged_split_sm80_cu_9d2915ae_35924cuda3std6ranges3__45__cpo9iter_moveE - _ZN77_INTERNAL_c6b62c19_41_flash_fwd_hdim96_bf16_paged_split_sm80_cu_9d2915ae_35924cuda3std3__48in_placeE)
_ZN77_INTERNAL_c6b62c19_41_flash_fwd_hdim96_bf16_paged_split_sm80_cu_9d2915ae_35924cuda3std3__48in_placeE:
	.zero		1
	.type		_ZN77_INTERNAL_c6b62c19_41_flash_fwd_hdim96_bf16_paged_split_sm80_cu_9d2915ae_35924cuda3std6ranges3__45__cpo9iter_moveE,@object
	.size		_ZN77_INTERNAL_c6b62c19_41_flash_fwd_hdim96_bf16_paged_split_sm80_cu_9d2915ae_35924cuda3std6ranges3__45__cpo9iter_moveE,(_ZN77_INTERNAL_c6b62c19_41_flash_fwd_hdim96_bf16_paged_split_sm80_cu_9d2915ae_35924cuda3std3__45__cpo5beginE - _ZN77_INTERNAL_c6b62c19_41_flash_fwd_hdim96_bf16_paged_split_sm80_cu_9d2915ae_35924cuda3std6ranges3__45__cpo9iter_moveE)
_ZN77_INTERNAL_c6b62c19_41_flash_fwd_hdim96_bf16_paged_split_sm80_cu_9d2915ae_35924cuda3std6ranges3__45__cpo9iter_moveE:
	.zero		1
	.type		_ZN77_INTERNAL_c6b62c19_41_flash_fwd_hdim96_bf16_paged_split_sm80_cu_9d2915ae_35924cuda3std3__45__cpo5beginE,@object
	.size		_ZN77_INTERNAL_c6b62c19_41_flash_fwd_hdim96_bf16_paged_split_sm80_cu_9d2915ae_35924cuda3std3__45__cpo5beginE,(_ZN77_INTERNAL_c6b62c19_41_flash_fwd_hdim96_bf16_paged_split_sm80_cu_9d2915ae_35924cuda3std3__479_GLOBAL__N__c6b62c19_41_flash_fwd_hdim96_bf16_paged_split_sm80_cu_9d2915ae_35926ignoreE - _ZN77_INTERNAL_c6b62c19_41_flash_fwd_hdim96_bf16_paged_split_sm80_cu_9d2915ae_35924cuda3std3__45__cpo5beginE)
_ZN77_INTERNAL_c6b62c19_41_flash_fwd_hdim96_bf16_paged_split_sm80_cu_9d2915ae_35924cuda3std3__45__cpo5beginE:
	.zero		1
	.type		_ZN77_INTERNAL_c6b62c19_41_flash_fwd_hdim96_bf16_paged_split_sm80_cu_9d2915ae_35924cuda3std3__479_GLOBAL__N__c6b62c19_41_flash_fwd_hdim96_bf16_paged_split_sm80_cu_9d2915ae_35926ignoreE,@object
	.size		_ZN77_INTERNAL_c6b62c19_41_flash_fwd_hdim96_bf16_paged_split_sm80_cu_9d2915ae_35924cuda3std3__479_GLOBAL__N__c6b62c19_41_flash_fwd_hdim96_bf16_paged_split_sm80_cu_9d2915ae_35926ignoreE,(_ZN77_INTERNAL_c6b62c19_41_flash_fwd_hdim96_bf16_paged_split_sm80_cu_9d2915ae_35924cute7productE - _ZN77_INTERNAL_c6b62c19_41_flash_fwd_hdim96_bf16_paged_split_sm80_cu_9d2915ae_35924cuda3std3__479_GLOBAL__N__c6b62c19_41_flash_fwd_hdim96_bf16_paged_split_sm80_cu_9d2915ae_35926ignoreE)
_ZN77_INTERNAL_c6b62c19_41_flash_fwd_hdim96_bf16_paged_split_sm80_cu_9d2915ae_35924cuda3std3__479_GLOBAL__N__c6b62c19_41_flash_fwd_hdim96_bf16_paged_split_sm80_cu_9d2915ae_35926ignoreE:
	.zero		1
	.type		_ZN77_INTERNAL_c6b62c19_41_flash_fwd_hdim96_bf16_paged_split_sm80_cu_9d2915ae_35924cute7productE,@object
	.size		_ZN77_INTERNAL_c6b62c19_41_flash_fwd_hdim96_bf16_paged_split_sm80_cu_9d2915ae_35924cute7productE,(_ZN77_INTERNAL_c6b62c19_41_flash_fwd_hdim96_bf16_paged_split_sm80_cu_9d2915ae_35924cuda3std3__45__cpo3endE - _ZN77_INTERNAL_c6b62c19_41_flash_fwd_hdim96_bf16_paged_split_sm80_cu_9d2915ae_35924cute7productE)
_ZN77_INTERNAL_c6b62c19_41_flash_fwd_hdim96_bf16_paged_split_sm80_cu_9d2915ae_35924cute7productE:
	.zero		1
	.type		_ZN77_INTERNAL_c6b62c19_41_flash_fwd_hdim96_bf16_paged_split_sm80_cu_9d2915ae_35924cuda3std3__45__cpo3endE,@object
	.size		_ZN77_INTERNAL_c6b62c19_41_flash_fwd_hdim96_bf16_paged_split_sm80_cu_9d2915ae_35924cuda3std3__45__cpo3endE,(_ZN77_INTERNAL_c6b62c19_41_flash_fwd_hdim96_bf16_paged_split_sm80_cu_9d2915ae_35924cuda3std3__419piecewise_constructE - _ZN77_INTERNAL_c6b62c19_41_flash_fwd_hdim96_bf16_paged_split_sm80_cu_9d2915ae_35924cuda3std3__45__cpo3endE)
_ZN77_INTERNAL_c6b62c19_41_flash_fwd_hdim96_bf16_paged_split_sm80_cu_9d2915ae_35924cuda3std3__45__cpo3endE:
	.zero		1
	.type		_ZN77_INTERNAL_c6b62c19_41_flash_fwd_hdim96_bf16_paged_split_sm80_cu_9d2915ae_35924cuda3std3__419piecewise_constructE,@object
	.size		_ZN77_INTERNAL_c6b62c19_41_flash_fwd_hdim96_bf16_paged_split_sm80_cu_9d2915ae_35924cuda3std3__419piecewise_constructE,(_ZN77_INTERNAL_c6b62c19_41_flash_fwd_hdim96_bf16_paged_split_sm80_cu_9d2915ae_35924cuda3std3__45__cpo4cendE - _ZN77_INTERNAL_c6b62c19_41_flash_fwd_hdim96_bf16_paged_split_sm80_cu_9d2915ae_35924cuda3std3__419piecewise_constructE)
_ZN77_INTERNAL_c6b62c19_41_flash_fwd_hdim96_bf16_paged_split_sm80_cu_9d2915ae_35924cuda3std3__419piecewise_constructE:
	.zero		1
	.type		_ZN77_INTERNAL_c6b62c19_41_flash_fwd_hdim96_bf16_paged_split_sm80_cu_9d2915ae_35924cuda3std3__45__cpo4cendE,@object
	.size		_ZN77_INTERNAL_c6b62c19_41_flash_fwd_hdim96_bf16_paged_split_sm80_cu_9d2915ae_35924cuda3std3__45__cpo4cendE,(_ZN77_INTERNAL_c6b62c19_41_flash_fwd_hdim96_bf16_paged_split_sm80_cu_9d2915ae_35924cuda3std6ranges3__45__cpo4swapE - _ZN77_INTERNAL_c6b62c19_41_flash_fwd_hdim96_bf16_paged_split_sm80_cu_9d2915ae_35924cuda3std3__45__cpo4cendE)
_ZN77_INTERNAL_c6b62c19_41_flash_fwd_hdim96_bf16_paged_split_sm80_cu_9d2915ae_35924cuda3std3__45__cpo4cendE:
	.zero		1
	.type		_ZN77_INTERNAL_c6b62c19_41_flash_fwd_hdim96_bf16_paged_split_sm80_cu_9d2915ae_35924cuda3std6ranges3__45__cpo4swapE,@object
	.size		_ZN77_INTERNAL_c6b62c19_41_flash_fwd_hdim96_bf16_paged_split_sm80_cu_9d2915ae_35924cuda3std6ranges3__45__cpo4swapE,(.L_7 - _ZN77_INTERNAL_c6b62c19_41_flash_fwd_hdim96_bf16_paged_split_sm80_cu_9d2915ae_35924cuda3std6ranges3__45__cpo4swapE)
_ZN77_INTERNAL_c6b62c19_41_flash_fwd_hdim96_bf16_paged_split_sm80_cu_9d2915ae_35924cuda3std6ranges3__45__cpo4swapE:
	.zero		1
.L_7:


//--------------------- .nv.constant0._ZN7cutlass13device_kernelIN5flash19enable_sm80_to_sm89INS1_16FlashAttnFwdSm80INS1_25CollectiveMainloopFwdSm80ILi4ELi1ELb0EN4cute5tupleIJNS5_1CILi128EEENS7_ILi64EEENS7_ILi96EEEEEELi96ENS_10bfloat16_tEfNS_4arch4Sm80ELb0ELb0ELb0ELb0ELb1ELb0ELb1ELb1EEENS1_21CollectiveEpilogueFwdINS6_IJS8_SA_S9_EEENS6_IJNS7_ILi1EEESI_SI_EEESC_SE_Li128ELb0ELb1ELb1ELb0EEENS1_19SingleTileSchedulerILb0ELb1ELb1ELi128EEEEEEEEEvNT_6ParamsE --------------------------
	.section	.nv.constant0._ZN7cutlass13device_kernelIN5flash19enable_sm80_to_sm89INS1_16FlashAttnFwdSm80INS1_25CollectiveMainloopFwdSm80ILi4ELi1ELb0EN4cute5tupleIJNS5_1CILi128EEENS7_ILi64EEENS7_ILi96EEEEEELi96ENS_10bfloat16_tEfNS_4arch4Sm80ELb0ELb0ELb0ELb0ELb1ELb0ELb1ELb1EEENS1_21CollectiveEpilogueFwdINS6_IJS8_SA_S9_EEENS6_IJNS7_ILi1EEESI_SI_EEESC_SE_Li128ELb0ELb1ELb1ELb0EEENS1_19SingleTileSchedulerILb0ELb1ELb1ELi128EEEEEEEEEvNT_6ParamsE,"a",@progbits
	.sectionflags	@""
	.align	4
.nv.constant0._ZN7cutlass13device_kernelIN5flash19enable_sm80_to_sm89INS1_16FlashAttnFwdSm80INS1_25CollectiveMainloopFwdSm80ILi4ELi1ELb0EN4cute5tupleIJNS5_1CILi128EEENS7_ILi64EEENS7_ILi96EEEEEELi96ENS_10bfloat16_tEfNS_4arch4Sm80ELb0ELb0ELb0ELb0ELb1ELb0ELb1ELb1EEENS1_21CollectiveEpilogueFwdINS6_IJS8_SA_S9_EEENS6_IJNS7_ILi1EEESI_SI_EEESC_SE_Li128ELb0ELb1ELb1ELb0EEENS1_19SingleTileSchedulerILb0ELb1ELb1ELi128EEEEEEEEEvNT_6ParamsE:
	.zero		1944


//--------------------- .nv.constant0._ZN7cutlass13device_kernelIN5flash19enable_sm80_to_sm89INS1_16FlashAttnFwdSm80INS1_25CollectiveMainloopFwdSm80ILi4ELi1ELb0EN4cute5tupleIJNS5_1CILi128EEENS7_ILi48EEENS7_ILi96EEEEEELi96ENS_10bfloat16_tEfNS_4arch4Sm80ELb0ELb0ELb0ELb1ELb1ELb0ELb1ELb1EEENS1_21CollectiveEpilogueFwdINS6_IJS8_SA_S9_EEENS6_IJNS7_ILi1EEESI_SI_EEESC_SE_Li128ELb1ELb1ELb1ELb0EEENS1_36VarlenDynamicPersistentTileSchedulerILi128ELi48ELi128ELi128ELb1ELb1ELb0ELb0ELb1ELb1EEEEEEEEEvNT_6ParamsE --------------------------
	.section	.nv.constant0._ZN7cutlass13device_kernelIN5flash19enable_sm80_to_sm89INS1_16FlashAttnFwdSm80INS1_25CollectiveMainloopFwdSm80ILi4ELi1ELb0EN4cute5tupleIJNS5_1CILi128EEENS7_ILi48EEENS7_ILi96EEEEEELi96ENS_10bfloat16_tEfNS_4arch4Sm80ELb0ELb0ELb0ELb1ELb1ELb0ELb1ELb1EEENS1_21CollectiveEpilogueFwdINS6_IJS8_SA_S9_EEENS6_IJNS7_ILi1EEESI_SI_EEESC_SE_Li128ELb1ELb1ELb1ELb0EEENS1_36VarlenDynamicPersistentTileSchedulerILi128ELi48ELi128ELi128ELb1ELb1ELb0ELb0ELb1ELb1EEEEEEEEEvNT_6ParamsE,"a",@progbits
	.sectionflags	@""
	.align	4
.nv.constant0._ZN7cutlass13device_kernelIN5flash19enable_sm80_to_sm89INS1_16FlashAttnFwdSm80INS1_25CollectiveMainloopFwdSm80ILi4ELi1ELb0EN4cute5tupleIJNS5_1CILi128EEENS7_ILi48EEENS7_ILi96EEEEEELi96ENS_10bfloat16_tEfNS_4arch4Sm80ELb0ELb0ELb0ELb1ELb1ELb0ELb1ELb1EEENS1_21CollectiveEpilogueFwdINS6_IJS8_SA_S9_EEENS6_IJNS7_ILi1EEESI_SI_EEESC_SE_Li128ELb1ELb1ELb1ELb0EEENS1_36VarlenDynamicPersistentTileSchedulerILi128ELi48ELi128ELi128ELb1ELb1ELb0ELb0ELb1ELb1EEEEEEEEEvNT_6ParamsE:
	.zero		1976


//--------------------- .nv.constant0._ZN7cutlass13device_kernelIN5flash19enable_sm80_to_sm89INS1_16FlashAttnFwdSm80INS1_25CollectiveMainloopFwdSm80ILi4ELi1ELb0EN4cute5tupleIJNS5_1CILi128EEENS7_ILi48EEENS7_ILi96EEEEEELi96ENS_10bfloat16_tEfNS_4arch4Sm80ELb0ELb0ELb0ELb1ELb1ELb1ELb1ELb1EEENS1_21CollectiveEpilogueFwdINS6_IJS8_SA_S9_EEENS6_IJNS7_ILi1EEESI_SI_EEESC_SE_Li128ELb1ELb1ELb1ELb0EEENS1_36VarlenDynamicPersistentTileSchedulerILi128ELi48ELi128ELi128ELb1ELb1ELb0ELb0ELb1ELb1EEEEEEEEEvNT_6ParamsE --------------------------
	.section	.nv.constant0._ZN7cutlass13device_kernelIN5flash19enable_sm80_to_sm89INS1_16FlashAttnFwdSm80INS1_25CollectiveMainloopFwdSm80ILi4ELi1ELb0EN4cute5tupleIJNS5_1CILi128EEENS7_ILi48EEENS7_ILi96EEEEEELi96ENS_10bfloat16_tEfNS_4arch4Sm80ELb0ELb0ELb0ELb1ELb1ELb1ELb1ELb1EEENS1_21CollectiveEpilogueFwdINS6_IJS8_SA_S9_EEENS6_IJNS7_ILi1EEESI_SI_EEESC_SE_Li128ELb1ELb1ELb1ELb0EEENS1_36VarlenDynamicPersistentTileSchedulerILi128ELi48ELi128ELi128ELb1ELb1ELb0ELb0ELb1ELb1EEEEEEEEEvNT_6ParamsE,"a",@progbits
	.sectionflags	@""
	.align	4
.nv.constant0._ZN7cutlass13device_kernelIN5flash19enable_sm80_to_sm89INS1_16FlashAttnFwdSm80INS1_25CollectiveMainloopFwdSm80ILi4ELi1ELb0EN4cute5tupleIJNS5_1CILi128EEENS7_ILi48EEENS7_ILi96EEEEEELi96ENS_10bfloat16_tEfNS_4arch4Sm80ELb0ELb0ELb0ELb1ELb1ELb1ELb1ELb1EEENS1_21CollectiveEpilogueFwdINS6_IJS8_SA_S9_EEENS6_IJNS7_ILi1EEESI_SI_EEESC_SE_Li128ELb1ELb1ELb1ELb0EEENS1_36VarlenDynamicPersistentTileSchedulerILi128ELi48ELi128ELi128ELb1ELb1ELb0ELb0ELb1ELb1EEEEEEEEEvNT_6ParamsE:
	.zero		1976


//--------------------- .nv.constant0._ZN7cutlass13device_kernelIN5flash19enable_sm80_to_sm89INS1_16FlashAttnFwdSm80INS1_25CollectiveMainloopFwdSm80ILi4ELi1ELb0EN4cute5tupleIJNS5_1CILi128EEENS7_ILi48EEENS7_ILi96EEEEEELi96ENS_10bfloat16_tEfNS_4arch4Sm80ELb0ELb1ELb0ELb0ELb1ELb0ELb1ELb1EEENS1_21CollectiveEpilogueFwdINS6_IJS8_SA_S9_EEENS6_IJNS7_ILi1EEESI_SI_EEESC_SE_Li128ELb0ELb1ELb1ELb0EEENS1_19SingleTileSchedulerILb0ELb1ELb1ELi128EEEEEEEEEvNT_6ParamsE --------------------------
	.section	.nv.constant0._ZN7cutlass13device_kernelIN5flash19enable_sm80_to_sm89INS1_16FlashAttnFwdSm80INS1_25CollectiveMainloopFwdSm80ILi4ELi1ELb0EN4cute5tupleIJNS5_1CILi128EEENS7_ILi48EEENS7_ILi96EEEEEELi96ENS_10bfloat16_tEfNS_4arch4Sm80ELb0ELb1ELb0ELb0ELb1ELb0ELb1ELb1EEENS1_21CollectiveEpilogueFwdINS6_IJS8_SA_S9_EEENS6_IJNS7_ILi1EEESI_SI_EEESC_SE_Li128ELb0ELb1ELb1ELb0EEENS1_19SingleTileSchedulerILb0ELb1ELb1ELi128EEEEEEEEEvNT_6ParamsE,"a",@progbits
	.sectionflags	@""
	.align	4
.nv.constant0._ZN7cutlass13device_kernelIN5flash19enable_sm80_to_sm89INS1_16FlashAttnFwdSm80INS1_25CollectiveMainloopFwdSm80ILi4ELi1ELb0EN4cute5tupleIJNS5_1CILi128EEENS7_ILi48EEENS7_ILi96EEEEEELi96ENS_10bfloat16_tEfNS_4arch4Sm80ELb0ELb1ELb0ELb0ELb1ELb0ELb1ELb1EEENS1_21CollectiveEpilogueFwdINS6_IJS8_SA_S9_EEENS6_IJNS7_ILi1EEESI_SI_EEESC_SE_Li128ELb0ELb1ELb1ELb0EEENS1_19SingleTileSchedulerILb0ELb1ELb1ELi128EEEEEEEEEvNT_6ParamsE:
	.zero		1944


//--------------------- .nv.constant0._ZN7cutlass13device_kernelIN5flash19enable_sm80_to_sm89INS1_16FlashAttnFwdSm80INS1_25CollectiveMainloopFwdSm80ILi4ELi1ELb0EN4cute5tupleIJNS5_1CILi128EEENS7_ILi48EEENS7_ILi96EEEEEELi96ENS_10bfloat16_tEfNS_4arch4Sm80ELb0ELb1ELb0ELb1ELb1ELb0ELb1ELb1EEENS1_21CollectiveEpilogueFwdINS6_IJS8_SA_S9_EEENS6_IJNS7_ILi1EEESI_SI_EEESC_SE_Li128ELb1ELb1ELb1ELb0EEENS1_36VarlenDynamicPersistentTileSchedulerILi128ELi48ELi128ELi128ELb1ELb1ELb0ELb1ELb0ELb1EEEEEEEEEvNT_6ParamsE --------------------------
	.section	.nv.constant0._ZN7cutlass13device_kernelIN5flash19enable_sm80_to_sm89INS1_16FlashAttnFwdSm80INS1_25CollectiveMainloopFwdSm80ILi4ELi1ELb0EN4cute5tupleIJNS5_1CILi128EEENS7_ILi48EEENS7_ILi96EEEEEELi96ENS_10bfloat16_tEfNS_4arch4Sm80ELb0ELb1ELb0ELb1ELb1ELb0ELb1ELb1EEENS1_21CollectiveEpilogueFwdINS6_IJS8_SA_S9_EEENS6_IJNS7_ILi1EEESI_SI_EEESC_SE_Li128ELb1ELb1ELb1ELb0EEENS1_36VarlenDynamicPersistentTileSchedulerILi128ELi48ELi128ELi128ELb1ELb1ELb0ELb1ELb0ELb1EEEEEEEEEvNT_6ParamsE,"a",@progbits
	.sectionflags	@""
	.align	4
.nv.constant0._ZN7cutlass13device_kernelIN5flash19enable_sm80_to_sm89INS1_16FlashAttnFwdSm80INS1_25CollectiveMainloopFwdSm80ILi4ELi1ELb0EN4cute5tupleIJNS5_1CILi128EEENS7_ILi48EEENS7_ILi96EEEEEELi96ENS_10bfloat16_tEfNS_4arch4Sm80ELb0ELb1ELb0ELb1ELb1ELb0ELb1ELb1EEENS1_21CollectiveEpilogueFwdINS6_IJS8_SA_S9_EEENS6_IJNS7_ILi1EEESI_SI_EEESC_SE_Li128ELb1ELb1ELb1ELb0EEENS1_36VarlenDynamicPersistentTileSchedulerILi128ELi48ELi128ELi128ELb1ELb1ELb0ELb1ELb0ELb1EEEEEEEEEvNT_6ParamsE:
	.zero		1976


//--------------------- .nv.constant0._ZN7cutlass13device_kernelIN5flash19enable_sm80_to_sm89INS1_16FlashAttnFwdSm80INS1_25CollectiveMainloopFwdSm80ILi4ELi1ELb0EN4cute5tupleIJNS5_1CILi128EEENS7_ILi48EEENS7_ILi96EEEEEELi96ENS_10bfloat16_tEfNS_4arch4Sm80ELb0ELb1ELb0ELb1ELb1ELb1ELb1ELb1EEENS1_21CollectiveEpilogueFwdINS6_IJS8_SA_S9_EEENS6_IJNS7_ILi1EEESI_SI_EEESC_SE_Li128ELb1ELb1ELb1ELb0EEENS1_36VarlenDynamicPersistentTileSchedulerILi128ELi48ELi128ELi128ELb1ELb1ELb0ELb1ELb0ELb1EEEEEEEEEvNT_6ParamsE --------------------------
	.section	.nv.constant0._ZN7cutlass13device_kernelIN5flash19enable_sm80_to_sm89INS1_16FlashAttnFwdSm80INS1_25CollectiveMainloopFwdSm80ILi4ELi1ELb0EN4cute5tupleIJNS5_1CILi128EEENS7_ILi48EEENS7_ILi96EEEEEELi96ENS_10bfloat16_tEfNS_4arch4Sm80ELb0ELb1ELb0ELb1ELb1ELb1ELb1ELb1EEENS1_21CollectiveEpilogueFwdINS6_IJS8_SA_S9_EEENS6_IJNS7_ILi1EEESI_SI_EEESC_SE_Li128ELb1ELb1ELb1ELb0EEENS1_36VarlenDynamicPersistentTileSchedulerILi128ELi48ELi128ELi128ELb1ELb1ELb0ELb1ELb0ELb1EEEEEEEEEvNT_6ParamsE,"a",@progbits
	.sectionflags	@""
	.align	4
.nv.constant0._ZN7cutlass13device_kernelIN5flash19enable_sm80_to_sm89INS1_16FlashAttnFwdSm80INS1_25CollectiveMainloopFwdSm80ILi4ELi1ELb0EN4cute5tupleIJNS5_1CILi128EEENS7_ILi48EEENS7_ILi96EEEEEELi96ENS_10bfloat16_tEfNS_4arch4Sm80ELb0ELb1ELb0ELb1ELb1ELb1ELb1ELb1EEENS1_21CollectiveEpilogueFwdINS6_IJS8_SA_S9_EEENS6_IJNS7_ILi1EEESI_SI_EEESC_SE_Li128ELb1ELb1ELb1ELb0EEENS1_36VarlenDynamicPersistentTileSchedulerILi128ELi48ELi128ELi128ELb1ELb1ELb0ELb1ELb0ELb1EEEEEEEEEvNT_6ParamsE:
	.zero		1976


//--------------------- .nv.constant0._ZN7cutlass13device_kernelIN5flash19enable_sm80_to_sm89INS1_16FlashAttnFwdSm80INS1_25CollectiveMainloopFwdSm80ILi4ELi1ELb0EN4cute5tupleIJNS5_1CILi128EEENS7_ILi64EEENS7_ILi96EEEEEELi96ENS_10bfloat16_tEfNS_4arch4Sm80ELb1ELb0ELb0ELb0ELb1ELb0ELb1ELb1EEENS1_21CollectiveEpilogueFwdINS6_IJS8_SA_S9_EEENS6_IJNS7_ILi1EEESI_SI_EEESC_SE_Li128ELb0ELb1ELb1ELb0EEENS1_30DynamicPersistentTileSchedulerILi128ELi128ELb1ELb1ELb0EEEEEEEEEvNT_6ParamsE --------------------------
	.section	.nv.constant0._ZN7cutlass13device_kernelIN5flash19enable_sm80_to_sm89INS1_16FlashAttnFwdSm80INS1_25CollectiveMainloopFwdSm80ILi4ELi1ELb0EN4cute5tupleIJNS5_1CILi128EEENS7_ILi64EEENS7_ILi96EEEEEELi96ENS_10bfloat16_tEfNS_4arch4Sm80ELb1ELb0ELb0ELb0ELb1ELb0ELb1ELb1EEENS1_21CollectiveEpilogueFwdINS6_IJS8_SA_S9_EEENS6_IJNS7_ILi1EEESI_SI_EEESC_SE_Li128ELb0ELb1ELb1ELb0EEENS1_30DynamicPersistentTileSchedulerILi128ELi128ELb1ELb1ELb0EEEEEEEEEvNT_6ParamsE,"a",@progbits
	.sectionflags	@""
	.align	4
.nv.constant0._ZN7cutlass13device_kernelIN5flash19enable_sm80_to_sm89INS1_16FlashAttnFwdSm80INS1_25CollectiveMainloopFwdSm80ILi4ELi1ELb0EN4cute5tupleIJNS5_1CILi128EEENS7_ILi64EEENS7_ILi96EEEEEELi96ENS_10bfloat16_tEfNS_4arch4Sm80ELb1ELb0ELb0ELb0ELb1ELb0ELb1ELb1EEENS1_21CollectiveEpilogueFwdINS6_IJS8_SA_S9_EEENS6_IJNS7_ILi1EEESI_SI_EEESC_SE_Li128ELb0ELb1ELb1ELb0EEENS1_30DynamicPersistentTileSchedulerILi128ELi128ELb1ELb1ELb0EEEEEEEEEvNT_6ParamsE:
	.zero		1960


//--------------------- .nv.constant0._ZN7cutlass13device_kernelIN5flash19enable_sm80_to_sm89INS1_16FlashAttnFwdSm80INS1_25CollectiveMainloopFwdSm80ILi4ELi1ELb0EN4cute5tupleIJNS5_1CILi128EEENS7_ILi48EEENS7_ILi96EEEEEELi96ENS_10bfloat16_tEfNS_4arch4Sm80ELb1ELb0ELb0ELb1ELb1ELb0ELb1ELb1EEENS1_21CollectiveEpilogueFwdINS6_IJS8_SA_S9_EEENS6_IJNS7_ILi1EEESI_SI_EEESC_SE_Li128ELb1ELb1ELb1ELb0EEENS1_36VarlenDynamicPersistentTileSchedulerILi128ELi48ELi128ELi128ELb1ELb1ELb0ELb1ELb1ELb1EEEEEEEEEvNT_6ParamsE --------------------------
	.section	.nv.constant0._ZN7cutlass13device_kernelIN5flash19enable_sm80_to_sm89INS1_16FlashAttnFwdSm80INS1_25CollectiveMainloopFwdSm80ILi4ELi1ELb0EN4cute5tupleIJNS5_1CILi128EEENS7_ILi48EEENS7_ILi96EEEEEELi96ENS_10bfloat16_tEfNS_4arch4Sm80ELb1ELb0ELb0ELb1ELb1ELb0ELb1ELb1EEENS1_21CollectiveEpilogueFwdINS6_IJS8_SA_S9_EEENS6_IJNS7_ILi1EEESI_SI_EEESC_SE_Li128ELb1ELb1ELb1ELb0EEENS1_36VarlenDynamicPersistentTileSchedulerILi128ELi48ELi128ELi128ELb1ELb1ELb0ELb1ELb1ELb1EEEEEEEEEvNT_6ParamsE,"a",@progbits
	.sectionflags	@""
	.align	4
.nv.constant0._ZN7cutlass13device_kernelIN5flash19enable_sm80_to_sm89INS1_16FlashAttnFwdSm80INS1_25CollectiveMainloopFwdSm80ILi4ELi1ELb0EN4cute5tupleIJNS5_1CILi128EEENS7_ILi48EEENS7_ILi96EEEEEELi96ENS_10bfloat16_tEfNS_4arch4Sm80ELb1ELb0ELb0ELb1ELb1ELb0ELb1ELb1EEENS1_21CollectiveEpilogueFwdINS6_IJS8_SA_S9_EEENS6_IJNS7_ILi1EEESI_SI_EEESC_SE_Li128ELb1ELb1ELb1ELb0EEENS1_36VarlenDynamicPersistentTileSchedulerILi128ELi48ELi128ELi128ELb1ELb1ELb0ELb1ELb1ELb1EEEEEEEEEvNT_6ParamsE:
	.zero		1976


//--------------------- .nv.constant0._ZN7cutlass13device_kernelIN5flash19enable_sm80_to_sm89INS1_16FlashAttnFwdSm80INS1_25CollectiveMainloopFwdSm80ILi4ELi1ELb0EN4cute5tupleIJNS5_1CILi128EEENS7_ILi48EEENS7_ILi96EEEEEELi96ENS_10bfloat16_tEfNS_4arch4Sm80ELb1ELb0ELb0ELb1ELb1ELb1ELb1ELb1EEENS1_21CollectiveEpilogueFwdINS6_IJS8_SA_S9_EEENS6_IJNS7_ILi1EEESI_SI_EEESC_SE_Li128ELb1ELb1ELb1ELb0EEENS1_36VarlenDynamicPersistentTileSchedulerILi128ELi48ELi128ELi128ELb1ELb1ELb0ELb1ELb1ELb1EEEEEEEEEvNT_6ParamsE --------------------------
	.section	.nv.constant0._ZN7cutlass13device_kernelIN5flash19enable_sm80_to_sm89INS1_16FlashAttnFwdSm80INS1_25CollectiveMainloopFwdSm80ILi4ELi1ELb0EN4cute5tupleIJNS5_1CILi128EEENS7_ILi48EEENS7_ILi96EEEEEELi96ENS_10bfloat16_tEfNS_4arch4Sm80ELb1ELb0ELb0ELb1ELb1ELb1ELb1ELb1EEENS1_21CollectiveEpilogueFwdINS6_IJS8_SA_S9_EEENS6_IJNS7_ILi1EEESI_SI_EEESC_SE_Li128ELb1ELb1ELb1ELb0EEENS1_36VarlenDynamicPersistentTileSchedulerILi128ELi48ELi128ELi128ELb1ELb1ELb0ELb1ELb1ELb1EEEEEEEEEvNT_6ParamsE,"a",@progbits
	.sectionflags	@""
	.align	4
.nv.constant0._ZN7cutlass13device_kernelIN5flash19enable_sm80_to_sm89INS1_16FlashAttnFwdSm80INS1_25CollectiveMainloopFwdSm80ILi4ELi1ELb0EN4cute5tupleIJNS5_1CILi128EEENS7_ILi48EEENS7_ILi96EEEEEELi96ENS_10bfloat16_tEfNS_4arch4Sm80ELb1ELb0ELb0ELb1ELb1ELb1ELb1ELb1EEENS1_21CollectiveEpilogueFwdINS6_IJS8_SA_S9_EEENS6_IJNS7_ILi1EEESI_SI_EEESC_SE_Li128ELb1ELb1ELb1ELb0EEENS1_36VarlenDynamicPersistentTileSchedulerILi128ELi48ELi128ELi128ELb1ELb1ELb0ELb1ELb1ELb1EEEEEEEEEvNT_6ParamsE:
	.zero		1976


//--------------------- SYMBOLS --------------------------

	.type		.nv.reservedSmem.offset0,@object
	.size		.nv.reservedSmem.offset0,0x4
